







.version 5.0
.target sm_61
.address_size 64


.global .align 8 .b8 _ZTVSt9basic_iosIcSt11char_traitsIcEE[32];
.global .align 8 .b8 _ZTTSo[8];
.global .align 8 .b8 _ZTVSt15basic_streambufIcSt11char_traitsIcEE[128];
.global .align 8 .b8 _ZTVNSt7__cxx1115basic_stringbufIcSt11char_traitsIcESaIcEEE[128];
.global .align 8 .b8 _ZTTNSt7__cxx1119basic_ostringstreamIcSt11char_traitsIcESaIcEEE[8];
.global .align 8 .b8 _ZTVN10__cxxabiv119__pointer_type_infoE[8];
.global .align 8 .b8 _ZTVN10__cxxabiv120__function_type_infoE[8];
.global .align 8 .b8 _ZTVN10__cxxabiv117__class_type_infoE[8];
.global .align 8 .b8 _ZTVN10__cxxabiv120__si_class_type_infoE[8];
.global .align 8 .b8 _ZTVSt9exception[40];
.global .align 8 .b8 _ZTVN3c105ErrorE[40];
.global .align 8 .b8 _ZTVN3c1020intrusive_ptr_targetE[40];
.global .align 8 .b8 _ZTVN3c1011StorageImplE[40];
.global .align 8 .b8 _ZTVN6caffe28OperatorINS_11CUDAContextEEE[136];
.global .align 8 .b8 _ZTVN6caffe215SwishGradientOpINS_11CUDAContextEEE[136];
.global .align 8 .b8 _ZTVN6caffe226UnaryElementwiseWithArgsOpINS_11TensorTypesIJfdEEENS_11CUDAContextENS_27UnaryFunctorWithDefaultCtorINS_12SwishFunctorIS3_EEEENS_15SameTypeAsInputEEE[136];

.visible .entry _ZN6caffe267_GLOBAL__N__43_tmpxft_000061ea_00000000_7_swish_op_cpp1_ii_1c32399423SwishGradientCUDAKernelIfEEviPKT_S4_S4_PS2_(
.param .u32 _ZN6caffe267_GLOBAL__N__43_tmpxft_000061ea_00000000_7_swish_op_cpp1_ii_1c32399423SwishGradientCUDAKernelIfEEviPKT_S4_S4_PS2__param_0,
.param .u64 _ZN6caffe267_GLOBAL__N__43_tmpxft_000061ea_00000000_7_swish_op_cpp1_ii_1c32399423SwishGradientCUDAKernelIfEEviPKT_S4_S4_PS2__param_1,
.param .u64 _ZN6caffe267_GLOBAL__N__43_tmpxft_000061ea_00000000_7_swish_op_cpp1_ii_1c32399423SwishGradientCUDAKernelIfEEviPKT_S4_S4_PS2__param_2,
.param .u64 _ZN6caffe267_GLOBAL__N__43_tmpxft_000061ea_00000000_7_swish_op_cpp1_ii_1c32399423SwishGradientCUDAKernelIfEEviPKT_S4_S4_PS2__param_3,
.param .u64 _ZN6caffe267_GLOBAL__N__43_tmpxft_000061ea_00000000_7_swish_op_cpp1_ii_1c32399423SwishGradientCUDAKernelIfEEviPKT_S4_S4_PS2__param_4
)
{
.reg .pred %p<5>;
.reg .f32 %f<24>;
.reg .b32 %r<7>;
.reg .b64 %rd<18>;


ld.param.u64 %rd7, [_ZN6caffe267_GLOBAL__N__43_tmpxft_000061ea_00000000_7_swish_op_cpp1_ii_1c32399423SwishGradientCUDAKernelIfEEviPKT_S4_S4_PS2__param_1];
ld.param.u64 %rd8, [_ZN6caffe267_GLOBAL__N__43_tmpxft_000061ea_00000000_7_swish_op_cpp1_ii_1c32399423SwishGradientCUDAKernelIfEEviPKT_S4_S4_PS2__param_2];
ld.param.u64 %rd9, [_ZN6caffe267_GLOBAL__N__43_tmpxft_000061ea_00000000_7_swish_op_cpp1_ii_1c32399423SwishGradientCUDAKernelIfEEviPKT_S4_S4_PS2__param_3];
ld.param.u64 %rd10, [_ZN6caffe267_GLOBAL__N__43_tmpxft_000061ea_00000000_7_swish_op_cpp1_ii_1c32399423SwishGradientCUDAKernelIfEEviPKT_S4_S4_PS2__param_4];
mov.u32 %r1, %ntid.x;
mov.u32 %r2, %ctaid.x;
mov.u32 %r3, %tid.x;
mad.lo.s32 %r4, %r1, %r2, %r3;
cvt.u64.u32	%rd17, %r4;
ld.param.s32 %rd2, [_ZN6caffe267_GLOBAL__N__43_tmpxft_000061ea_00000000_7_swish_op_cpp1_ii_1c32399423SwishGradientCUDAKernelIfEEviPKT_S4_S4_PS2__param_0];
setp.ge.u64	%p1, %rd17, %rd2;
@%p1 bra BB0_3;

cvta.to.global.u64 %rd3, %rd10;
mov.u32 %r5, %nctaid.x;
mul.lo.s32 %r6, %r5, %r1;
cvt.u64.u32	%rd4, %r6;

BB0_2:
shl.b64 %rd15, %rd17, 2;
add.s64 %rd11, %rd9, %rd15;

	ld.global.nc.f32 %f1, [%rd11];

	add.s64 %rd13, %rd8, %rd15;

	ld.global.nc.f32 %f2, [%rd13];

	
	ld.global.nc.f32 %f3, [%rd13];

	mov.f32 %f7, 0f3F800000;
sub.f32 %f8, %f7, %f3;
add.s64 %rd14, %rd7, %rd15;

	ld.global.nc.f32 %f4, [%rd14];

	neg.f32 %f9, %f4;
mul.f32 %f10, %f4, 0fBFB8AA3B;
cvt.rzi.f32.f32	%f11, %f10;
mov.f32 %f12, 0fBF317200;
fma.rn.f32 %f13, %f11, %f12, %f9;
mov.f32 %f14, 0fB5BFBE8E;
fma.rn.f32 %f15, %f11, %f14, %f13;
mul.f32 %f6, %f15, 0f3FB8AA3B;

	ex2.approx.ftz.f32 %f5,%f6;

	add.f32 %f16, %f11, 0f00000000;
ex2.approx.f32 %f17, %f16;
setp.gt.f32	%p2, %f4, 0f42D20000;
setp.lt.f32	%p3, %f4, 0fC2D20000;
fma.rn.f32 %f18, %f5, %f17, 0f3F800000;
selp.f32	%f19, 0f3F800000, %f18, %p2;
selp.f32	%f20, 0f7F800000, %f19, %p3;
div.rn.f32 %f21, %f8, %f20;
add.f32 %f22, %f2, %f21;
mul.f32 %f23, %f1, %f22;
add.s64 %rd16, %rd3, %rd15;
st.global.f32 [%rd16], %f23;
add.s64 %rd17, %rd4, %rd17;
setp.lt.u64	%p4, %rd17, %rd2;
@%p4 bra BB0_2;

BB0_3:
ret;
}


.visible .entry _ZN6caffe267_GLOBAL__N__43_tmpxft_000061ea_00000000_7_swish_op_cpp1_ii_1c32399423SwishGradientCUDAKernelIdEEviPKT_S4_S4_PS2_(
.param .u32 _ZN6caffe267_GLOBAL__N__43_tmpxft_000061ea_00000000_7_swish_op_cpp1_ii_1c32399423SwishGradientCUDAKernelIdEEviPKT_S4_S4_PS2__param_0,
.param .u64 _ZN6caffe267_GLOBAL__N__43_tmpxft_000061ea_00000000_7_swish_op_cpp1_ii_1c32399423SwishGradientCUDAKernelIdEEviPKT_S4_S4_PS2__param_1,
.param .u64 _ZN6caffe267_GLOBAL__N__43_tmpxft_000061ea_00000000_7_swish_op_cpp1_ii_1c32399423SwishGradientCUDAKernelIdEEviPKT_S4_S4_PS2__param_2,
.param .u64 _ZN6caffe267_GLOBAL__N__43_tmpxft_000061ea_00000000_7_swish_op_cpp1_ii_1c32399423SwishGradientCUDAKernelIdEEviPKT_S4_S4_PS2__param_3,
.param .u64 _ZN6caffe267_GLOBAL__N__43_tmpxft_000061ea_00000000_7_swish_op_cpp1_ii_1c32399423SwishGradientCUDAKernelIdEEviPKT_S4_S4_PS2__param_4
)
{
.reg .pred %p<6>;
.reg .f32 %f<3>;
.reg .b32 %r<23>;
.reg .f64 %fd<56>;
.reg .b64 %rd<23>;


ld.param.u32 %r5, [_ZN6caffe267_GLOBAL__N__43_tmpxft_000061ea_00000000_7_swish_op_cpp1_ii_1c32399423SwishGradientCUDAKernelIdEEviPKT_S4_S4_PS2__param_0];
ld.param.u64 %rd8, [_ZN6caffe267_GLOBAL__N__43_tmpxft_000061ea_00000000_7_swish_op_cpp1_ii_1c32399423SwishGradientCUDAKernelIdEEviPKT_S4_S4_PS2__param_4];
mov.u32 %r6, %ctaid.x;
mov.u32 %r1, %ntid.x;
mov.u32 %r7, %tid.x;
mad.lo.s32 %r8, %r1, %r6, %r7;
cvt.u64.u32	%rd22, %r8;
cvt.s64.s32	%rd9, %r5;
setp.ge.u64	%p1, %rd22, %rd9;
@%p1 bra BB1_6;

mov.u32 %r9, %nctaid.x;
mul.lo.s32 %r10, %r9, %r1;
cvt.u64.u32	%rd2, %r10;
cvta.to.global.u64 %rd15, %rd8;

BB1_2:
ld.param.u64 %rd21, [_ZN6caffe267_GLOBAL__N__43_tmpxft_000061ea_00000000_7_swish_op_cpp1_ii_1c32399423SwishGradientCUDAKernelIdEEviPKT_S4_S4_PS2__param_1];
ld.param.u64 %rd20, [_ZN6caffe267_GLOBAL__N__43_tmpxft_000061ea_00000000_7_swish_op_cpp1_ii_1c32399423SwishGradientCUDAKernelIdEEviPKT_S4_S4_PS2__param_2];
ld.param.u64 %rd19, [_ZN6caffe267_GLOBAL__N__43_tmpxft_000061ea_00000000_7_swish_op_cpp1_ii_1c32399423SwishGradientCUDAKernelIdEEviPKT_S4_S4_PS2__param_3];
shl.b64 %rd14, %rd22, 3;
add.s64 %rd10, %rd19, %rd14;

	ld.global.nc.f64 %fd9, [%rd10];

	add.s64 %rd12, %rd20, %rd14;

	ld.global.nc.f64 %fd10, [%rd12];

	
	ld.global.nc.f64 %fd11, [%rd12];

	add.s64 %rd13, %rd21, %rd14;

	ld.global.nc.f64 %fd12, [%rd13];

	neg.f64 %fd13, %fd12;
mov.f64 %fd14, 0d4338000000000000;
mov.f64 %fd15, 0d3FF71547652B82FE;
fma.rn.f64 %fd16, %fd13, %fd15, %fd14;
{
.reg .b32 %temp; 
mov.b64 {%r2, %temp}, %fd16;
}
mov.f64 %fd17, 0dC338000000000000;
add.rn.f64 %fd18, %fd16, %fd17;
mov.f64 %fd19, 0dBFE62E42FEFA39EF;
fma.rn.f64 %fd20, %fd18, %fd19, %fd13;
mov.f64 %fd21, 0dBC7ABC9E3B39803F;
fma.rn.f64 %fd22, %fd18, %fd21, %fd20;
mov.f64 %fd23, 0d3E928AF3FCA213EA;
mov.f64 %fd24, 0d3E5ADE1569CE2BDF;
fma.rn.f64 %fd25, %fd24, %fd22, %fd23;
mov.f64 %fd26, 0d3EC71DEE62401315;
fma.rn.f64 %fd27, %fd25, %fd22, %fd26;
mov.f64 %fd28, 0d3EFA01997C89EB71;
fma.rn.f64 %fd29, %fd27, %fd22, %fd28;
mov.f64 %fd30, 0d3F2A01A014761F65;
fma.rn.f64 %fd31, %fd29, %fd22, %fd30;
mov.f64 %fd32, 0d3F56C16C1852B7AF;
fma.rn.f64 %fd33, %fd31, %fd22, %fd32;
mov.f64 %fd34, 0d3F81111111122322;
fma.rn.f64 %fd35, %fd33, %fd22, %fd34;
mov.f64 %fd36, 0d3FA55555555502A1;
fma.rn.f64 %fd37, %fd35, %fd22, %fd36;
mov.f64 %fd38, 0d3FC5555555555511;
fma.rn.f64 %fd39, %fd37, %fd22, %fd38;
mov.f64 %fd40, 0d3FE000000000000B;
fma.rn.f64 %fd41, %fd39, %fd22, %fd40;
mov.f64 %fd42, 0d3FF0000000000000;
fma.rn.f64 %fd43, %fd41, %fd22, %fd42;
fma.rn.f64 %fd44, %fd43, %fd22, %fd42;
{
.reg .b32 %temp; 
mov.b64 {%r3, %temp}, %fd44;
}
{
.reg .b32 %temp; 
mov.b64 {%temp, %r4}, %fd44;
}
shl.b32 %r11, %r2, 20;
add.s32 %r12, %r4, %r11;
mov.b64 %fd55, {%r3, %r12};
{
.reg .b32 %temp; 
mov.b64 {%temp, %r13}, %fd13;
}
mov.b32 %f2, %r13;
abs.f32 %f1, %f2;
setp.lt.f32	%p2, %f1, 0f4086232B;
@%p2 bra BB1_5;

setp.gt.f64	%p3, %fd12, 0d8000000000000000;
mov.f64 %fd45, 0d7FF0000000000000;
sub.f64 %fd46, %fd45, %fd12;
selp.f64	%fd55, 0d0000000000000000, %fd46, %p3;
setp.geu.f32	%p4, %f1, 0f40874800;
@%p4 bra BB1_5;

shr.u32 %r14, %r2, 31;
add.s32 %r15, %r2, %r14;
shr.s32 %r16, %r15, 1;
shl.b32 %r17, %r16, 20;
add.s32 %r18, %r17, %r4;
mov.b64 %fd47, {%r3, %r18};
sub.s32 %r19, %r2, %r16;
shl.b32 %r20, %r19, 20;
add.s32 %r21, %r20, 1072693248;
mov.u32 %r22, 0;
mov.b64 %fd48, {%r22, %r21};
mul.f64 %fd55, %fd47, %fd48;

BB1_5:
sub.f64 %fd50, %fd42, %fd11;
add.f64 %fd51, %fd55, 0d3FF0000000000000;
div.rn.f64 %fd52, %fd50, %fd51;
add.f64 %fd53, %fd10, %fd52;
mul.f64 %fd54, %fd9, %fd53;
add.s64 %rd17, %rd15, %rd14;
st.global.f64 [%rd17], %fd54;
add.s64 %rd22, %rd2, %rd22;
setp.lt.u64	%p5, %rd22, %rd9;
@%p5 bra BB1_2;

BB1_6:
ret;
}


.visible .entry _ZN6caffe267_GLOBAL__N__43_tmpxft_000061ea_00000000_7_swish_op_cpp1_ii_1c32399415SwishCUDAKernelIfEEviPKT_PS2_(
.param .u32 _ZN6caffe267_GLOBAL__N__43_tmpxft_000061ea_00000000_7_swish_op_cpp1_ii_1c32399415SwishCUDAKernelIfEEviPKT_PS2__param_0,
.param .u64 _ZN6caffe267_GLOBAL__N__43_tmpxft_000061ea_00000000_7_swish_op_cpp1_ii_1c32399415SwishCUDAKernelIfEEviPKT_PS2__param_1,
.param .u64 _ZN6caffe267_GLOBAL__N__43_tmpxft_000061ea_00000000_7_swish_op_cpp1_ii_1c32399415SwishCUDAKernelIfEEviPKT_PS2__param_2
)
{
.reg .pred %p<5>;
.reg .f32 %f<18>;
.reg .b32 %r<7>;
.reg .b64 %rd<14>;


ld.param.u64 %rd7, [_ZN6caffe267_GLOBAL__N__43_tmpxft_000061ea_00000000_7_swish_op_cpp1_ii_1c32399415SwishCUDAKernelIfEEviPKT_PS2__param_1];
ld.param.u64 %rd8, [_ZN6caffe267_GLOBAL__N__43_tmpxft_000061ea_00000000_7_swish_op_cpp1_ii_1c32399415SwishCUDAKernelIfEEviPKT_PS2__param_2];
mov.u32 %r1, %ntid.x;
mov.u32 %r2, %ctaid.x;
mov.u32 %r3, %tid.x;
mad.lo.s32 %r4, %r1, %r2, %r3;
cvt.u64.u32	%rd13, %r4;
ld.param.s32 %rd2, [_ZN6caffe267_GLOBAL__N__43_tmpxft_000061ea_00000000_7_swish_op_cpp1_ii_1c32399415SwishCUDAKernelIfEEviPKT_PS2__param_0];
setp.ge.u64	%p1, %rd13, %rd2;
@%p1 bra BB2_3;

cvta.to.global.u64 %rd3, %rd8;
mov.u32 %r5, %nctaid.x;
mul.lo.s32 %r6, %r5, %r1;
cvt.u64.u32	%rd4, %r6;

BB2_2:
shl.b64 %rd11, %rd13, 2;
add.s64 %rd10, %rd7, %rd11;

	ld.global.nc.f32 %f1, [%rd10];

	
	ld.global.nc.f32 %f2, [%rd10];

	neg.f32 %f5, %f2;
mul.f32 %f6, %f2, 0fBFB8AA3B;
cvt.rzi.f32.f32	%f7, %f6;
mov.f32 %f8, 0fBF317200;
fma.rn.f32 %f9, %f7, %f8, %f5;
mov.f32 %f10, 0fB5BFBE8E;
fma.rn.f32 %f11, %f7, %f10, %f9;
mul.f32 %f4, %f11, 0f3FB8AA3B;

	ex2.approx.ftz.f32 %f3,%f4;

	add.f32 %f12, %f7, 0f00000000;
ex2.approx.f32 %f13, %f12;
setp.gt.f32	%p2, %f2, 0f42D20000;
setp.lt.f32	%p3, %f2, 0fC2D20000;
fma.rn.f32 %f14, %f3, %f13, 0f3F800000;
selp.f32	%f15, 0f3F800000, %f14, %p2;
selp.f32	%f16, 0f7F800000, %f15, %p3;
div.rn.f32 %f17, %f1, %f16;
add.s64 %rd12, %rd3, %rd11;
st.global.f32 [%rd12], %f17;
add.s64 %rd13, %rd4, %rd13;
setp.lt.u64	%p4, %rd13, %rd2;
@%p4 bra BB2_2;

BB2_3:
ret;
}


.visible .entry _ZN6caffe267_GLOBAL__N__43_tmpxft_000061ea_00000000_7_swish_op_cpp1_ii_1c32399415SwishCUDAKernelIdEEviPKT_PS2_(
.param .u32 _ZN6caffe267_GLOBAL__N__43_tmpxft_000061ea_00000000_7_swish_op_cpp1_ii_1c32399415SwishCUDAKernelIdEEviPKT_PS2__param_0,
.param .u64 _ZN6caffe267_GLOBAL__N__43_tmpxft_000061ea_00000000_7_swish_op_cpp1_ii_1c32399415SwishCUDAKernelIdEEviPKT_PS2__param_1,
.param .u64 _ZN6caffe267_GLOBAL__N__43_tmpxft_000061ea_00000000_7_swish_op_cpp1_ii_1c32399415SwishCUDAKernelIdEEviPKT_PS2__param_2
)
{
.reg .pred %p<6>;
.reg .f32 %f<3>;
.reg .b32 %r<22>;
.reg .f64 %fd<48>;
.reg .b64 %rd<15>;


ld.param.u64 %rd7, [_ZN6caffe267_GLOBAL__N__43_tmpxft_000061ea_00000000_7_swish_op_cpp1_ii_1c32399415SwishCUDAKernelIdEEviPKT_PS2__param_1];
ld.param.u64 %rd8, [_ZN6caffe267_GLOBAL__N__43_tmpxft_000061ea_00000000_7_swish_op_cpp1_ii_1c32399415SwishCUDAKernelIdEEviPKT_PS2__param_2];
mov.u32 %r1, %ntid.x;
mov.u32 %r5, %ctaid.x;
mov.u32 %r6, %tid.x;
mad.lo.s32 %r7, %r1, %r5, %r6;
cvt.u64.u32	%rd14, %r7;
ld.param.s32 %rd2, [_ZN6caffe267_GLOBAL__N__43_tmpxft_000061ea_00000000_7_swish_op_cpp1_ii_1c32399415SwishCUDAKernelIdEEviPKT_PS2__param_0];
setp.ge.u64	%p1, %rd14, %rd2;
@%p1 bra BB3_6;

cvta.to.global.u64 %rd3, %rd8;
mov.u32 %r8, %nctaid.x;
mul.lo.s32 %r9, %r8, %r1;
cvt.u64.u32	%rd4, %r9;

BB3_2:
shl.b64 %rd11, %rd14, 3;
add.s64 %rd10, %rd7, %rd11;

	ld.global.nc.f64 %fd7, [%rd10];

	
	ld.global.nc.f64 %fd8, [%rd10];

	neg.f64 %fd9, %fd8;
mov.f64 %fd10, 0d4338000000000000;
mov.f64 %fd11, 0d3FF71547652B82FE;
fma.rn.f64 %fd12, %fd9, %fd11, %fd10;
{
.reg .b32 %temp; 
mov.b64 {%r2, %temp}, %fd12;
}
mov.f64 %fd13, 0dC338000000000000;
add.rn.f64 %fd14, %fd12, %fd13;
mov.f64 %fd15, 0dBFE62E42FEFA39EF;
fma.rn.f64 %fd16, %fd14, %fd15, %fd9;
mov.f64 %fd17, 0dBC7ABC9E3B39803F;
fma.rn.f64 %fd18, %fd14, %fd17, %fd16;
mov.f64 %fd19, 0d3E928AF3FCA213EA;
mov.f64 %fd20, 0d3E5ADE1569CE2BDF;
fma.rn.f64 %fd21, %fd20, %fd18, %fd19;
mov.f64 %fd22, 0d3EC71DEE62401315;
fma.rn.f64 %fd23, %fd21, %fd18, %fd22;
mov.f64 %fd24, 0d3EFA01997C89EB71;
fma.rn.f64 %fd25, %fd23, %fd18, %fd24;
mov.f64 %fd26, 0d3F2A01A014761F65;
fma.rn.f64 %fd27, %fd25, %fd18, %fd26;
mov.f64 %fd28, 0d3F56C16C1852B7AF;
fma.rn.f64 %fd29, %fd27, %fd18, %fd28;
mov.f64 %fd30, 0d3F81111111122322;
fma.rn.f64 %fd31, %fd29, %fd18, %fd30;
mov.f64 %fd32, 0d3FA55555555502A1;
fma.rn.f64 %fd33, %fd31, %fd18, %fd32;
mov.f64 %fd34, 0d3FC5555555555511;
fma.rn.f64 %fd35, %fd33, %fd18, %fd34;
mov.f64 %fd36, 0d3FE000000000000B;
fma.rn.f64 %fd37, %fd35, %fd18, %fd36;
mov.f64 %fd38, 0d3FF0000000000000;
fma.rn.f64 %fd39, %fd37, %fd18, %fd38;
fma.rn.f64 %fd40, %fd39, %fd18, %fd38;
{
.reg .b32 %temp; 
mov.b64 {%r3, %temp}, %fd40;
}
{
.reg .b32 %temp; 
mov.b64 {%temp, %r4}, %fd40;
}
shl.b32 %r10, %r2, 20;
add.s32 %r11, %r4, %r10;
mov.b64 %fd47, {%r3, %r11};
{
.reg .b32 %temp; 
mov.b64 {%temp, %r12}, %fd9;
}
mov.b32 %f2, %r12;
abs.f32 %f1, %f2;
setp.lt.f32	%p2, %f1, 0f4086232B;
@%p2 bra BB3_5;

setp.gt.f64	%p3, %fd8, 0d8000000000000000;
mov.f64 %fd41, 0d7FF0000000000000;
sub.f64 %fd42, %fd41, %fd8;
selp.f64	%fd47, 0d0000000000000000, %fd42, %p3;
setp.geu.f32	%p4, %f1, 0f40874800;
@%p4 bra BB3_5;

shr.u32 %r13, %r2, 31;
add.s32 %r14, %r2, %r13;
shr.s32 %r15, %r14, 1;
shl.b32 %r16, %r15, 20;
add.s32 %r17, %r16, %r4;
mov.b64 %fd43, {%r3, %r17};
sub.s32 %r18, %r2, %r15;
shl.b32 %r19, %r18, 20;
add.s32 %r20, %r19, 1072693248;
mov.u32 %r21, 0;
mov.b64 %fd44, {%r21, %r20};
mul.f64 %fd47, %fd43, %fd44;

BB3_5:
add.f64 %fd45, %fd47, 0d3FF0000000000000;
div.rn.f64 %fd46, %fd7, %fd45;
add.s64 %rd13, %rd3, %rd11;
st.global.f64 [%rd13], %fd46;
add.s64 %rd14, %rd4, %rd14;
setp.lt.u64	%p5, %rd14, %rd2;
@%p5 bra BB3_2;

BB3_6:
ret;
}




// ===== COMPILED SASS (sm_100) =====

	.target	sm_100

	.elftype	@"ET_EXEC"


//--------------------- .note.nv.tkinfo           --------------------------
	.section	.note.nv.tkinfo,"",@"SHT_NOTE"
	.sectionflags	@"SHF_NOTE_NV_TKINFO"
	.tkinfo
        /*0018*/ 	.word	0x00000002
        /*0030*/ 	.string	""
        /*0030*/ 	.string	"ptxas"
        /*0030*/ 	.string	"Cuda compilation tools, release 13.0, V13.0.88"
        /*0030*/ 	.string	"Build cuda_13.0.r13.0/compiler.36424714_0"
        /*0030*/ 	.string	"-arch sm_100 "



//--------------------- .note.nv.cuinfo           --------------------------
	.section	.note.nv.cuinfo,"",@"SHT_NOTE"
	.sectionflags	@"SHF_NOTE_NV_CUINFO"
        /*0018*/ 	.short	0x0002
        /*001a*/ 	.short	0x003d
        /*001c*/ 	.short	0x0082
	.zero		2


//--------------------- .nv.info                  --------------------------
	.section	.nv.info,"",@"SHT_CUDA_INFO"
	.align	4


	//----- nvinfo : EIATTR_REGCOUNT
	.align		4
        /*0000*/ 	.byte	0x04, 0x2f
        /*0002*/ 	.short	(.L_17 - .L_16)
	.align		4
.L_16:
        /*0004*/ 	.word	index@(_ZN6caffe267_GLOBAL__N__43_tmpxft_000061ea_00000000_7_swish_op_cpp1_ii_1c32399423SwishGradientCUDAKernelIfEEviPKT_S4_S4_PS2_)
        /*0008*/ 	.word	0x00000014


	//----- nvinfo : EIATTR_FRAME_SIZE
	.align		4
.L_17:
        /*000c*/ 	.byte	0x04, 0x11
        /*000e*/ 	.short	(.L_19 - .L_18)
	.align		4
.L_18:
        /*0010*/ 	.word	index@($__internal_3_$__cuda_sm3x_div_rn_noftz_f32_slowpath)
        /*0014*/ 	.word	0x00000000


	//----- nvinfo : EIATTR_FRAME_SIZE
	.align		4
.L_19:
        /*0018*/ 	.byte	0x04, 0x11
        /*001a*/ 	.short	(.L_21 - .L_20)
	.align		4
.L_20:
        /*001c*/ 	.word	index@(_ZN6caffe267_GLOBAL__N__43_tmpxft_000061ea_00000000_7_swish_op_cpp1_ii_1c32399423SwishGradientCUDAKernelIfEEviPKT_S4_S4_PS2_)
        /*0020*/ 	.word	0x00000000


	//----- nvinfo : EIATTR_REGCOUNT
	.align		4
.L_21:
        /*0024*/ 	.byte	0x04, 0x2f
        /*0026*/ 	.short	(.L_23 - .L_22)
	.align		4
.L_22:
        /*0028*/ 	.word	index@(_ZN6caffe267_GLOBAL__N__43_tmpxft_000061ea_00000000_7_swish_op_cpp1_ii_1c32399423SwishGradientCUDAKernelIdEEviPKT_S4_S4_PS2_)
        /*002c*/ 	.word	0x00000020


	//----- nvinfo : EIATTR_FRAME_SIZE
	.align		4
.L_23:
        /*0030*/ 	.byte	0x04, 0x11
        /*0032*/ 	.short	(.L_25 - .L_24)
	.align		4
.L_24:
        /*0034*/ 	.word	index@($__internal_2_$__cuda_sm20_div_rn_f64_full)
        /*0038*/ 	.word	0x00000000


	//----- nvinfo : EIATTR_FRAME_SIZE
	.align		4
.L_25:
        /*003c*/ 	.byte	0x04, 0x11
        /*003e*/ 	.short	(.L_27 - .L_26)
	.align		4
.L_26:
        /*0040*/ 	.word	index@(_ZN6caffe267_GLOBAL__N__43_tmpxft_000061ea_00000000_7_swish_op_cpp1_ii_1c32399423SwishGradientCUDAKernelIdEEviPKT_S4_S4_PS2_)
        /*0044*/ 	.word	0x00000000


	//----- nvinfo : EIATTR_REGCOUNT
	.align		4
.L_27:
        /*0048*/ 	.byte	0x04, 0x2f
        /*004a*/ 	.short	(.L_29 - .L_28)
	.align		4
.L_28:
        /*004c*/ 	.word	index@(_ZN6caffe267_GLOBAL__N__43_tmpxft_000061ea_00000000_7_swish_op_cpp1_ii_1c32399415SwishCUDAKernelIfEEviPKT_PS2_)
        /*0050*/ 	.word	0x00000013


	//----- nvinfo : EIATTR_FRAME_SIZE
	.align		4
.L_29:
        /*0054*/ 	.byte	0x04, 0x11
        /*0056*/ 	.short	(.L_31 - .L_30)
	.align		4
.L_30:
        /*0058*/ 	.word	index@($__internal_1_$__cuda_sm3x_div_rn_noftz_f32_slowpath)
        /*005c*/ 	.word	0x00000000


	//----- nvinfo : EIATTR_FRAME_SIZE
	.align		4
.L_31:
        /*0060*/ 	.byte	0x04, 0x11
        /*0062*/ 	.short	(.L_33 - .L_32)
	.align		4
.L_32:
        /*0064*/ 	.word	index@(_ZN6caffe267_GLOBAL__N__43_tmpxft_000061ea_00000000_7_swish_op_cpp1_ii_1c32399415SwishCUDAKernelIfEEviPKT_PS2_)
        /*0068*/ 	.word	0x00000000


	//----- nvinfo : EIATTR_REGCOUNT
	.align		4
.L_33:
        /*006c*/ 	.byte	0x04, 0x2f
        /*006e*/ 	.short	(.L_35 - .L_34)
	.align		4
.L_34:
        /*0070*/ 	.word	index@(_ZN6caffe267_GLOBAL__N__43_tmpxft_000061ea_00000000_7_swish_op_cpp1_ii_1c32399415SwishCUDAKernelIdEEviPKT_PS2_)
        /*0074*/ 	.word	0x0000001c


	//----- nvinfo : EIATTR_FRAME_SIZE
	.align		4
.L_35:
        /*0078*/ 	.byte	0x04, 0x11
        /*007a*/ 	.short	(.L_37 - .L_36)
	.align		4
.L_36:
        /*007c*/ 	.word	index@($__internal_0_$__cuda_sm20_div_rn_f64_full)
        /*0080*/ 	.word	0x00000000


	//----- nvinfo : EIATTR_FRAME_SIZE
	.align		4
.L_37:
        /*0084*/ 	.byte	0x04, 0x11
        /*0086*/ 	.short	(.L_39 - .L_38)
	.align		4
.L_38:
        /*0088*/ 	.word	index@(_ZN6caffe267_GLOBAL__N__43_tmpxft_000061ea_00000000_7_swish_op_cpp1_ii_1c32399415SwishCUDAKernelIdEEviPKT_PS2_)
        /*008c*/ 	.word	0x00000000


	//----- nvinfo : EIATTR_MIN_STACK_SIZE
	.align		4
.L_39:
        /*0090*/ 	.byte	0x04, 0x12
        /*0092*/ 	.short	(.L_41 - .L_40)
	.align		4
.L_40:
        /*0094*/ 	.word	index@(_ZN6caffe267_GLOBAL__N__43_tmpxft_000061ea_00000000_7_swish_op_cpp1_ii_1c32399415SwishCUDAKernelIdEEviPKT_PS2_)
        /*0098*/ 	.word	0x00000000


	//----- nvinfo : EIATTR_MIN_STACK_SIZE
	.align		4
.L_41:
        /*009c*/ 	.byte	0x04, 0x12
        /*009e*/ 	.short	(.L_43 - .L_42)
	.align		4
.L_42:
        /*00a0*/ 	.word	index@(_ZN6caffe267_GLOBAL__N__43_tmpxft_000061ea_00000000_7_swish_op_cpp1_ii_1c32399415SwishCUDAKernelIfEEviPKT_PS2_)
        /*00a4*/ 	.word	0x00000000


	//----- nvinfo : EIATTR_MIN_STACK_SIZE
	.align		4
.L_43:
        /*00a8*/ 	.byte	0x04, 0x12
        /*00aa*/ 	.short	(.L_45 - .L_44)
	.align		4
.L_44:
        /*00ac*/ 	.word	index@(_ZN6caffe267_GLOBAL__N__43_tmpxft_000061ea_00000000_7_swish_op_cpp1_ii_1c32399423SwishGradientCUDAKernelIdEEviPKT_S4_S4_PS2_)
        /*00b0*/ 	.word	0x00000000


	//----- nvinfo : EIATTR_MIN_STACK_SIZE
	.align		4
.L_45:
        /*00b4*/ 	.byte	0x04, 0x12
        /*00b6*/ 	.short	(.L_47 - .L_46)
	.align		4
.L_46:
        /*00b8*/ 	.word	index@(_ZN6caffe267_GLOBAL__N__43_tmpxft_000061ea_00000000_7_swish_op_cpp1_ii_1c32399423SwishGradientCUDAKernelIfEEviPKT_S4_S4_PS2_)
        /*00bc*/ 	.word	0x00000000
.L_47:


//--------------------- .nv.compat                --------------------------
	.section	.nv.compat,"",@"SHT_CUDA_COMPAT_INFO"
	.align	4
        /*0000*/ 	.byte	0x02, 0x09, 0x00, 0x00, 0x02, 0x02, 0x01, 0x00, 0x02, 0x05, 0x05, 0x00, 0x03, 0x07, 0x01, 0x01
        /*0010*/ 	.byte	0x02, 0x03, 0x00, 0x00, 0x02, 0x06, 0x01, 0x00, 0x04, 0x0b, 0x08, 0x00, 0x01, 0x00, 0x00, 0x00
        /*0020*/ 	.byte	0x00, 0x00, 0x00, 0x00


//--------------------- .nv.info._ZN6caffe267_GLOBAL__N__43_tmpxft_000061ea_00000000_7_swish_op_cpp1_ii_1c32399415SwishCUDAKernelIdEEviPKT_PS2_ --------------------------
	.section	.nv.info._ZN6caffe267_GLOBAL__N__43_tmpxft_000061ea_00000000_7_swish_op_cpp1_ii_1c32399415SwishCUDAKernelIdEEviPKT_PS2_,"",@"SHT_CUDA_INFO"
	.sectionflags	@""
	.align	4


	//----- nvinfo : EIATTR_CUDA_API_VERSION
	.align		4
        /*0000*/ 	.byte	0x04, 0x37
        /*0002*/ 	.short	(.L_49 - .L_48)
.L_48:
        /*0004*/ 	.word	0x00000082


	//----- nvinfo : EIATTR_KPARAM_INFO
	.align		4
.L_49:
        /*0008*/ 	.byte	0x04, 0x17
        /*000a*/ 	.short	(.L_51 - .L_50)
.L_50:
        /*000c*/ 	.word	0x00000000
        /*0010*/ 	.short	0x0002
        /*0012*/ 	.short	0x0010
        /*0014*/ 	.byte	0x00, 0xf0, 0x21, 0x00


	//----- nvinfo : EIATTR_KPARAM_INFO
	.align		4
.L_51:
        /*0018*/ 	.byte	0x04, 0x17
        /*001a*/ 	.short	(.L_53 - .L_52)
.L_52:
        /*001c*/ 	.word	0x00000000
        /*0020*/ 	.short	0x0001
        /*0022*/ 	.short	0x0008
        /*0024*/ 	.byte	0x00, 0xf0, 0x21, 0x00


	//----- nvinfo : EIATTR_KPARAM_INFO
	.align		4
.L_53:
        /*0028*/ 	.byte	0x04, 0x17
        /*002a*/ 	.short	(.L_55 - .L_54)
.L_54:
        /*002c*/ 	.word	0x00000000
        /*0030*/ 	.short	0x0000
        /*0032*/ 	.short	0x0000
        /*0034*/ 	.byte	0x00, 0xf0, 0x11, 0x00


	//----- nvinfo : EIATTR_SPARSE_MMA_MASK
	.align		4
.L_55:
        /*0038*/ 	.byte	0x03, 0x50
        /*003a*/ 	.short	0x0000


	//----- nvinfo : EIATTR_MAXREG_COUNT
	.align		4
        /*003c*/ 	.byte	0x03, 0x1b
        /*003e*/ 	.short	0x00ff


	//----- nvinfo : EIATTR_MERCURY_ISA_VERSION
	.align		4
        /*0040*/ 	.byte	0x03, 0x5f
        /*0042*/ 	.short	0x0101


	//----- nvinfo : EIATTR_VRC_CTA_INIT_COUNT
	.align		4
        /*0044*/ 	.byte	0x02, 0x4a
	.zero		1
	.zero		1


	//----- nvinfo : EIATTR_EXIT_INSTR_OFFSETS
	.align		4
        /*0048*/ 	.byte	0x04, 0x1c
        /*004a*/ 	.short	(.L_57 - .L_56)


	//   ....[0]....
.L_56:
        /*004c*/ 	.word	0x00000090


	//   ....[1]....
        /*0050*/ 	.word	0x000006e0


	//----- nvinfo : EIATTR_CRS_STACK_SIZE
	.align		4
.L_57:
        /*0054*/ 	.byte	0x04, 0x1e
        /*0056*/ 	.short	(.L_59 - .L_58)
.L_58:
        /*0058*/ 	.word	0x00000000


	//----- nvinfo : EIATTR_CBANK_PARAM_SIZE
	.align		4
.L_59:
        /*005c*/ 	.byte	0x03, 0x19
        /*005e*/ 	.short	0x0018


	//----- nvinfo : EIATTR_PARAM_CBANK
	.align		4
        /*0060*/ 	.byte	0x04, 0x0a
        /*0062*/ 	.short	(.L_61 - .L_60)
	.align		4
.L_60:
        /*0064*/ 	.word	index@(.nv.constant0._ZN6caffe267_GLOBAL__N__43_tmpxft_000061ea_00000000_7_swish_op_cpp1_ii_1c32399415SwishCUDAKernelIdEEviPKT_PS2_)
        /*0068*/ 	.short	0x0380
        /*006a*/ 	.short	0x0018


	//----- nvinfo : EIATTR_SW_WAR
	.align		4
.L_61:
        /*006c*/ 	.byte	0x04, 0x36
        /*006e*/ 	.short	(.L_63 - .L_62)
.L_62:
        /*0070*/ 	.word	0x00000008
.L_63:


//--------------------- .nv.info._ZN6caffe267_GLOBAL__N__43_tmpxft_000061ea_00000000_7_swish_op_cpp1_ii_1c32399415SwishCUDAKernelIfEEviPKT_PS2_ --------------------------
	.section	.nv.info._ZN6caffe267_GLOBAL__N__43_tmpxft_000061ea_00000000_7_swish_op_cpp1_ii_1c32399415SwishCUDAKernelIfEEviPKT_PS2_,"",@"SHT_CUDA_INFO"
	.sectionflags	@""
	.align	4


	//----- nvinfo : EIATTR_CUDA_API_VERSION
	.align		4
        /*0000*/ 	.byte	0x04, 0x37
        /*0002*/ 	.short	(.L_65 - .L_64)
.L_64:
        /*0004*/ 	.word	0x00000082


	//----- nvinfo : EIATTR_KPARAM_INFO
	.align		4
.L_65:
        /*0008*/ 	.byte	0x04, 0x17
        /*000a*/ 	.short	(.L_67 - .L_66)
.L_66:
        /*000c*/ 	.word	0x00000000
        /*0010*/ 	.short	0x0002
        /*0012*/ 	.short	0x0010
        /*0014*/ 	.byte	0x00, 0xf0, 0x21, 0x00


	//----- nvinfo : EIATTR_KPARAM_INFO
	.align		4
.L_67:
        /*0018*/ 	.byte	0x04, 0x17
        /*001a*/ 	.short	(.L_69 - .L_68)
.L_68:
        /*001c*/ 	.word	0x00000000
        /*0020*/ 	.short	0x0001
        /*0022*/ 	.short	0x0008
        /*0024*/ 	.byte	0x00, 0xf0, 0x21, 0x00


	//----- nvinfo : EIATTR_KPARAM_INFO
	.align		4
.L_69:
        /*0028*/ 	.byte	0x04, 0x17
        /*002a*/ 	.short	(.L_71 - .L_70)
.L_70:
        /*002c*/ 	.word	0x00000000
        /*0030*/ 	.short	0x0000
        /*0032*/ 	.short	0x0000
        /*0034*/ 	.byte	0x00, 0xf0, 0x11, 0x00


	//----- nvinfo : EIATTR_SPARSE_MMA_MASK
	.align		4
.L_71:
        /*0038*/ 	.byte	0x03, 0x50
        /*003a*/ 	.short	0x0000


	//----- nvinfo : EIATTR_MAXREG_COUNT
	.align		4
        /*003c*/ 	.byte	0x03, 0x1b
        /*003e*/ 	.short	0x00ff


	//----- nvinfo : EIATTR_MERCURY_ISA_VERSION
	.align		4
        /*0040*/ 	.byte	0x03, 0x5f
        /*0042*/ 	.short	0x0101


	//----- nvinfo : EIATTR_VRC_CTA_INIT_COUNT
	.align		4
        /*0044*/ 	.byte	0x02, 0x4a
	.zero		1
	.zero		1


	//----- nvinfo : EIATTR_EXIT_INSTR_OFFSETS
	.align		4
        /*0048*/ 	.byte	0x04, 0x1c
        /*004a*/ 	.short	(.L_73 - .L_72)


	//   ....[0]....
.L_72:
        /*004c*/ 	.word	0x00000090


	//   ....[1]....
        /*0050*/ 	.word	0x000003b0


	//----- nvinfo : EIATTR_CRS_STACK_SIZE
	.align		4
.L_73:
        /*0054*/ 	.byte	0x04, 0x1e
        /*0056*/ 	.short	(.L_75 - .L_74)
.L_74:
        /*0058*/ 	.word	0x00000000


	//----- nvinfo : EIATTR_CBANK_PARAM_SIZE
	.align		4
.L_75:
        /*005c*/ 	.byte	0x03, 0x19
        /*005e*/ 	.short	0x0018


	//----- nvinfo : EIATTR_PARAM_CBANK
	.align		4
        /*0060*/ 	.byte	0x04, 0x0a
        /*0062*/ 	.short	(.L_77 - .L_76)
	.align		4
.L_76:
        /*0064*/ 	.word	index@(.nv.constant0._ZN6caffe267_GLOBAL__N__43_tmpxft_000061ea_00000000_7_swish_op_cpp1_ii_1c32399415SwishCUDAKernelIfEEviPKT_PS2_)
        /*0068*/ 	.short	0x0380
        /*006a*/ 	.short	0x0018


	//----- nvinfo : EIATTR_SW_WAR
	.align		4
.L_77:
        /*006c*/ 	.byte	0x04, 0x36
        /*006e*/ 	.short	(.L_79 - .L_78)
.L_78:
        /*0070*/ 	.word	0x00000008
.L_79:


//--------------------- .nv.info._ZN6caffe267_GLOBAL__N__43_tmpxft_000061ea_00000000_7_swish_op_cpp1_ii_1c32399423SwishGradientCUDAKernelIdEEviPKT_S4_S4_PS2_ --------------------------
	.section	.nv.info._ZN6caffe267_GLOBAL__N__43_tmpxft_000061ea_00000000_7_swish_op_cpp1_ii_1c32399423SwishGradientCUDAKernelIdEEviPKT_S4_S4_PS2_,"",@"SHT_CUDA_INFO"
	.sectionflags	@""
	.align	4


	//----- nvinfo : EIATTR_CUDA_API_VERSION
	.align		4
        /*0000*/ 	.byte	0x04, 0x37
        /*0002*/ 	.short	(.L_81 - .L_80)
.L_80:
        /*0004*/ 	.word	0x00000082


	//----- nvinfo : EIATTR_KPARAM_INFO
	.align		4
.L_81:
        /*0008*/ 	.byte	0x04, 0x17
        /*000a*/ 	.short	(.L_83 - .L_82)
.L_82:
        /*000c*/ 	.word	0x00000000
        /*0010*/ 	.short	0x0004
        /*0012*/ 	.short	0x0020
        /*0014*/ 	.byte	0x00, 0xf0, 0x21, 0x00


	//----- nvinfo : EIATTR_KPARAM_INFO
	.align		4
.L_83:
        /*0018*/ 	.byte	0x04, 0x17
        /*001a*/ 	.short	(.L_85 - .L_84)
.L_84:
        /*001c*/ 	.word	0x00000000
        /*0020*/ 	.short	0x0003
        /*0022*/ 	.short	0x0018
        /*0024*/ 	.byte	0x00, 0xf0, 0x21, 0x00


	//----- nvinfo : EIATTR_KPARAM_INFO
	.align		4
.L_85:
        /*0028*/ 	.byte	0x04, 0x17
        /*002a*/ 	.short	(.L_87 - .L_86)
.L_86:
        /*002c*/ 	.word	0x00000000
        /*0030*/ 	.short	0x0002
        /*0032*/ 	.short	0x0010
        /*0034*/ 	.byte	0x00, 0xf0, 0x21, 0x00


	//----- nvinfo : EIATTR_KPARAM_INFO
	.align		4
.L_87:
        /*0038*/ 	.byte	0x04, 0x17
        /*003a*/ 	.short	(.L_89 - .L_88)
.L_88:
        /*003c*/ 	.word	0x00000000
        /*0040*/ 	.short	0x0001
        /*0042*/ 	.short	0x0008
        /*0044*/ 	.byte	0x00, 0xf0, 0x21, 0x00


	//----- nvinfo : EIATTR_KPARAM_INFO
	.align		4
.L_89:
        /*0048*/ 	.byte	0x04, 0x17
        /*004a*/ 	.short	(.L_91 - .L_90)
.L_90:
        /*004c*/ 	.word	0x00000000
        /*0050*/ 	.short	0x0000
        /*0052*/ 	.short	0x0000
        /*0054*/ 	.byte	0x00, 0xf0, 0x11, 0x00


	//----- nvinfo : EIATTR_SPARSE_MMA_MASK
	.align		4
.L_91:
        /*0058*/ 	.byte	0x03, 0x50
        /*005a*/ 	.short	0x0000


	//----- nvinfo : EIATTR_MAXREG_COUNT
	.align		4
        /*005c*/ 	.byte	0x03, 0x1b
        /*005e*/ 	.short	0x00ff


	//----- nvinfo : EIATTR_MERCURY_ISA_VERSION
	.align		4
        /*0060*/ 	.byte	0x03, 0x5f
        /*0062*/ 	.short	0x0101


	//----- nvinfo : EIATTR_VRC_CTA_INIT_COUNT
	.align		4
        /*0064*/ 	.byte	0x02, 0x4a
	.zero		1
	.zero		1


	//----- nvinfo : EIATTR_EXIT_INSTR_OFFSETS
	.align		4
        /*0068*/ 	.byte	0x04, 0x1c
        /*006a*/ 	.short	(.L_93 - .L_92)


	//   ....[0]....
.L_92:
        /*006c*/ 	.word	0x00000090


	//   ....[1]....
        /*0070*/ 	.word	0x000007b0


	//----- nvinfo : EIATTR_CRS_STACK_SIZE
	.align		4
.L_93:
        /*0074*/ 	.byte	0x04, 0x1e
        /*0076*/ 	.short	(.L_95 - .L_94)
.L_94:
        /*0078*/ 	.word	0x00000000


	//----- nvinfo : EIATTR_CBANK_PARAM_SIZE
	.align		4
.L_95:
        /*007c*/ 	.byte	0x03, 0x19
        /*007e*/ 	.short	0x0028


	//----- nvinfo : EIATTR_PARAM_CBANK
	.align		4
        /*0080*/ 	.byte	0x04, 0x0a
        /*0082*/ 	.short	(.L_97 - .L_96)
	.align		4
.L_96:
        /*0084*/ 	.word	index@(.nv.constant0._ZN6caffe267_GLOBAL__N__43_tmpxft_000061ea_00000000_7_swish_op_cpp1_ii_1c32399423SwishGradientCUDAKernelIdEEviPKT_S4_S4_PS2_)
        /*0088*/ 	.short	0x0380
        /*008a*/ 	.short	0x0028


	//----- nvinfo : EIATTR_SW_WAR
	.align		4
.L_97:
        /*008c*/ 	.byte	0x04, 0x36
        /*008e*/ 	.short	(.L_99 - .L_98)
.L_98:
        /*0090*/ 	.word	0x00000008
.L_99:


//--------------------- .nv.info._ZN6caffe267_GLOBAL__N__43_tmpxft_000061ea_00000000_7_swish_op_cpp1_ii_1c32399423SwishGradientCUDAKernelIfEEviPKT_S4_S4_PS2_ --------------------------
	.section	.nv.info._ZN6caffe267_GLOBAL__N__43_tmpxft_000061ea_00000000_7_swish_op_cpp1_ii_1c32399423SwishGradientCUDAKernelIfEEviPKT_S4_S4_PS2_,"",@"SHT_CUDA_INFO"
	.sectionflags	@""
	.align	4


	//----- nvinfo : EIATTR_CUDA_API_VERSION
	.align		4
        /*0000*/ 	.byte	0x04, 0x37
        /*0002*/ 	.short	(.L_101 - .L_100)
.L_100:
        /*0004*/ 	.word	0x00000082


	//----- nvinfo : EIATTR_KPARAM_INFO
	.align		4
.L_101:
        /*0008*/ 	.byte	0x04, 0x17
        /*000a*/ 	.short	(.L_103 - .L_102)
.L_102:
        /*000c*/ 	.word	0x00000000
        /*0010*/ 	.short	0x0004
        /*0012*/ 	.short	0x0020
        /*0014*/ 	.byte	0x00, 0xf0, 0x21, 0x00


	//----- nvinfo : EIATTR_KPARAM_INFO
	.align		4
.L_103:
        /*0018*/ 	.byte	0x04, 0x17
        /*001a*/ 	.short	(.L_105 - .L_104)
.L_104:
        /*001c*/ 	.word	0x00000000
        /*0020*/ 	.short	0x0003
        /*0022*/ 	.short	0x0018
        /*0024*/ 	.byte	0x00, 0xf0, 0x21, 0x00


	//----- nvinfo : EIATTR_KPARAM_INFO
	.align		4
.L_105:
        /*0028*/ 	.byte	0x04, 0x17
        /*002a*/ 	.short	(.L_107 - .L_106)
.L_106:
        /*002c*/ 	.word	0x00000000
        /*0030*/ 	.short	0x0002
        /*0032*/ 	.short	0x0010
        /*0034*/ 	.byte	0x00, 0xf0, 0x21, 0x00


	//----- nvinfo : EIATTR_KPARAM_INFO
	.align		4
.L_107:
        /*0038*/ 	.byte	0x04, 0x17
        /*003a*/ 	.short	(.L_109 - .L_108)
.L_108:
        /*003c*/ 	.word	0x00000000
        /*0040*/ 	.short	0x0001
        /*0042*/ 	.short	0x0008
        /*0044*/ 	.byte	0x00, 0xf0, 0x21, 0x00


	//----- nvinfo : EIATTR_KPARAM_INFO
	.align		4
.L_109:
        /*0048*/ 	.byte	0x04, 0x17
        /*004a*/ 	.short	(.L_111 - .L_110)
.L_110:
        /*004c*/ 	.word	0x00000000
        /*0050*/ 	.short	0x0000
        /*0052*/ 	.short	0x0000
        /*0054*/ 	.byte	0x00, 0xf0, 0x11, 0x00


	//----- nvinfo : EIATTR_SPARSE_MMA_MASK
	.align		4
.L_111:
        /*0058*/ 	.byte	0x03, 0x50
        /*005a*/ 	.short	0x0000


	//----- nvinfo : EIATTR_MAXREG_COUNT
	.align		4
        /*005c*/ 	.byte	0x03, 0x1b
        /*005e*/ 	.short	0x00ff


	//----- nvinfo : EIATTR_MERCURY_ISA_VERSION
	.align		4
        /*0060*/ 	.byte	0x03, 0x5f
        /*0062*/ 	.short	0x0101


	//----- nvinfo : EIATTR_VRC_CTA_INIT_COUNT
	.align		4
        /*0064*/ 	.byte	0x02, 0x4a
	.zero		1
	.zero		1


	//----- nvinfo : EIATTR_EXIT_INSTR_OFFSETS
	.align		4
        /*0068*/ 	.byte	0x04, 0x1c
        /*006a*/ 	.short	(.L_113 - .L_112)


	//   ....[0]....
.L_112:
        /*006c*/ 	.word	0x00000090


	//   ....[1]....
        /*0070*/ 	.word	0x00000470


	//----- nvinfo : EIATTR_CRS_STACK_SIZE
	.align		4
.L_113:
        /*0074*/ 	.byte	0x04, 0x1e
        /*0076*/ 	.short	(.L_115 - .L_114)
.L_114:
        /*0078*/ 	.word	0x00000000


	//----- nvinfo : EIATTR_CBANK_PARAM_SIZE
	.align		4
.L_115:
        /*007c*/ 	.byte	0x03, 0x19
        /*007e*/ 	.short	0x0028


	//----- nvinfo : EIATTR_PARAM_CBANK
	.align		4
        /*0080*/ 	.byte	0x04, 0x0a
        /*0082*/ 	.short	(.L_117 - .L_116)
	.align		4
.L_116:
        /*0084*/ 	.word	index@(.nv.constant0._ZN6caffe267_GLOBAL__N__43_tmpxft_000061ea_00000000_7_swish_op_cpp1_ii_1c32399423SwishGradientCUDAKernelIfEEviPKT_S4_S4_PS2_)
        /*0088*/ 	.short	0x0380
        /*008a*/ 	.short	0x0028


	//----- nvinfo : EIATTR_SW_WAR
	.align		4
.L_117:
        /*008c*/ 	.byte	0x04, 0x36
        /*008e*/ 	.short	(.L_119 - .L_118)
.L_118:
        /*0090*/ 	.word	0x00000008
.L_119:


//--------------------- .nv.callgraph             --------------------------
	.section	.nv.callgraph,"",@"SHT_CUDA_CALLGRAPH"
	.align	4
	.sectionentsize	8
	.align		4
        /*0000*/ 	.word	0x00000000
	.align		4
        /*0004*/ 	.word	0xffffffff
	.align		4
        /*0008*/ 	.word	0x00000000
	.align		4
        /*000c*/ 	.word	0xfffffffe
	.align		4
        /*0010*/ 	.word	0x00000000
	.align		4
        /*0014*/ 	.word	0xfffffffd
	.align		4
        /*0018*/ 	.word	0x00000000
	.align		4
        /*001c*/ 	.word	0xfffffffc


//--------------------- .nv.constant4             --------------------------
	.section	.nv.constant4,"a",@progbits
	.align	8
	.align		8
.nv.constant4:
        /*0000*/ 	.dword	_ZTVSt9basic_iosIcSt11char_traitsIcEE
	.align		8
        /*0008*/ 	.dword	_ZTTSo
	.align		8
        /*0010*/ 	.dword	_ZTVSt15basic_streambufIcSt11char_traitsIcEE
	.align		8
        /*0018*/ 	.dword	_ZTVNSt7__cxx1115basic_stringbufIcSt11char_traitsIcESaIcEEE
	.align		8
        /*0020*/ 	.dword	_ZTTNSt7__cxx1119basic_ostringstreamIcSt11char_traitsIcESaIcEEE
	.align		8
        /*0028*/ 	.dword	_ZTVN10__cxxabiv119__pointer_type_infoE
	.align		8
        /*0030*/ 	.dword	_ZTVN10__cxxabiv120__function_type_infoE
	.align		8
        /*0038*/ 	.dword	_ZTVN10__cxxabiv117__class_type_infoE
	.align		8
        /*0040*/ 	.dword	_ZTVN10__cxxabiv120__si_class_type_infoE
	.align		8
        /*0048*/ 	.dword	_ZTVSt9exception
	.align		8
        /*0050*/ 	.dword	_ZTVN3c105ErrorE
	.align		8
        /*0058*/ 	.dword	_ZTVN3c1020intrusive_ptr_targetE
	.align		8
        /*0060*/ 	.dword	_ZTVN3c1011StorageImplE
	.align		8
        /*0068*/ 	.dword	_ZTVN6caffe28OperatorINS_11CUDAContextEEE
	.align		8
        /*0070*/ 	.dword	_ZTVN6caffe215SwishGradientOpINS_11CUDAContextEEE
	.align		8
        /*0078*/ 	.dword	_ZTVN6caffe226UnaryElementwiseWithArgsOpINS_11TensorTypesIJfdEEENS_11CUDAContextENS_27UnaryFunctorWithDefaultCtorINS_12SwishFunctorIS3_EEEENS_15SameTypeAsInputEEE


//--------------------- .text._ZN6caffe267_GLOBAL__N__43_tmpxft_000061ea_00000000_7_swish_op_cpp1_ii_1c32399415SwishCUDAKernelIdEEviPKT_PS2_ --------------------------
	.section	.text._ZN6caffe267_GLOBAL__N__43_tmpxft_000061ea_00000000_7_swish_op_cpp1_ii_1c32399415SwishCUDAKernelIdEEviPKT_PS2_,"ax",@progbits
	.align	128
        .global         _ZN6caffe267_GLOBAL__N__43_tmpxft_000061ea_00000000_7_swish_op_cpp1_ii_1c32399415SwishCUDAKernelIdEEviPKT_PS2_
        .type           _ZN6caffe267_GLOBAL__N__43_tmpxft_000061ea_00000000_7_swish_op_cpp1_ii_1c32399415SwishCUDAKernelIdEEviPKT_PS2_,@function
        .size           _ZN6caffe267_GLOBAL__N__43_tmpxft_000061ea_00000000_7_swish_op_cpp1_ii_1c32399415SwishCUDAKernelIdEEviPKT_PS2_,(.L_x_54 - _ZN6caffe267_GLOBAL__N__43_tmpxft_000061ea_00000000_7_swish_op_cpp1_ii_1c32399415SwishCUDAKernelIdEEviPKT_PS2_)
        .other          _ZN6caffe267_GLOBAL__N__43_tmpxft_000061ea_00000000_7_swish_op_cpp1_ii_1c32399415SwishCUDAKernelIdEEviPKT_PS2_,@"STO_CUDA_ENTRY STV_DEFAULT"
_ZN6caffe267_GLOBAL__N__43_tmpxft_000061ea_00000000_7_swish_op_cpp1_ii_1c32399415SwishCUDAKernelIdEEviPKT_PS2_:
.text._ZN6caffe267_GLOBAL__N__43_tmpxft_000061ea_00000000_7_swish_op_cpp1_ii_1c32399415SwishCUDAKernelIdEEviPKT_PS2_:
[----:B------:R-:W-:Y:S01]  /*0000*/  LDC R1, c[0x0][0x37c] ;  /* 0x0000df00ff017b82 */ /* 0x000fe20000000800 */
[----:B------:R-:W0:Y:S01]  /*0010*/  S2R R0, SR_CTAID.X ;  /* 0x0000000000007919 */ /* 0x000e220000002500 */
[----:B------:R-:W0:Y:S01]  /*0020*/  LDCU UR4, c[0x0][0x360] ;  /* 0x00006c00ff0477ac */ /* 0x000e220008000800 */
[----:B------:R-:W0:Y:S01]  /*0030*/  S2R R3, SR_TID.X ;  /* 0x0000000000037919 */ /* 0x000e220000002100 */
[----:B------:R-:W1:Y:S02]  /*0040*/  LDCU UR5, c[0x0][0x380] ;  /* 0x00007000ff0577ac */ /* 0x000e640008000800 */
[----:B-1----:R-:W-:Y:S01]  /*0050*/  USHF.R.S32.HI UR8, URZ, 0x1f, UR5 ;  /* 0x0000001fff087899 */ /* 0x002fe20008011405 */
[----:B0-----:R-:W-:-:S05]  /*0060*/  IMAD R0, R0, UR4, R3 ;  /* 0x0000000400007c24 */ /* 0x001fca000f8e0203 */
[----:B------:R-:W-:-:S04]  /*0070*/  ISETP.GE.U32.AND P0, PT, R0, UR5, PT ;  /* 0x0000000500007c0c */ /* 0x000fc8000bf06070 */
[----:B------:R-:W-:-:S13]  /*0080*/  ISETP.GE.U32.AND.EX P0, PT, RZ, UR8, PT, P0 ;  /* 0x00000008ff007c0c */ /* 0x000fda000bf06100 */
[----:B------:R-:W-:Y:S05]  /*0090*/  @P0 EXIT ;  /* 0x000000000000094d */ /* 0x000fea0003800000 */
[----:B------:R-:W0:Y:S01]  /*00a0*/  LDCU UR5, c[0x0][0x370] ;  /* 0x00006e00ff0577ac */ /* 0x000e220008000800 */
[----:B------:R-:W-:Y:S01]  /*00b0*/  IMAD.MOV.U32 R11, RZ, RZ, RZ ;  /* 0x000000ffff0b7224 */ /* 0x000fe200078e00ff */
[----:B------:R-:W1:Y:S01]  /*00c0*/  LDCU.64 UR6, c[0x0][0x358] ;  /* 0x00006b00ff0677ac */ /* 0x000e620008000a00 */
[----:B------:R-:W2:Y:S01]  /*00d0*/  LDCU UR9, c[0x0][0x380] ;  /* 0x00007000ff0977ac */ /* 0x000ea20008000800 */
[----:B------:R-:W3:Y:S01]  /*00e0*/  LDCU.64 UR10, c[0x0][0x388] ;  /* 0x00007100ff0a77ac */ /* 0x000ee20008000a00 */
[----:B------:R-:W4:Y:S01]  /*00f0*/  LDCU.64 UR14, c[0x0][0x390] ;  /* 0x00007200ff0e77ac */ /* 0x000f220008000a00 */
[----:B0-----:R-:W-:-:S12]  /*0100*/  UIMAD UR4, UR4, UR5, URZ ;  /* 0x00000005040472a4 */ /* 0x001fd8000f8e02ff */
.L_x_4:
[C---:B------:R-:W-:Y:S01]  /*0110*/  IMAD.SHL.U32 R10, R0.reuse, 0x8, RZ ;  /* 0x00000008000a7824 */ /* 0x040fe200078e00ff */
[----:B------:R-:W-:-:S04]  /*0120*/  SHF.L.U64.HI R21, R0, 0x3, R11 ;  /* 0x0000000300157819 */ /* 0x000fc8000001020b */
[----:B---3--:R-:W-:-:S04]  /*0130*/  IADD3 R6, P0, PT, R10, UR10, RZ ;  /* 0x0000000a0a067c10 */ /* 0x008fc8000ff1e0ff */
[----:B------:R-:W-:-:S06]  /*0140*/  IADD3.X R7, PT, PT, R21, UR11, RZ, P0, !PT ;  /* 0x0000000b15077c10 */ /* 0x000fcc00087fe4ff */
[----:B-1----:R-:W3:Y:S01]  /*0150*/  LDG.E.64.CONSTANT R6, desc[UR6][R6.64] ;  /* 0x0000000606067981 */ /* 0x002ee2000c1e9b00 */
[----:B------:R-:W-:Y:S01]  /*0160*/  IMAD.MOV.U32 R2, RZ, RZ, 0x652b82fe ;  /* 0x652b82feff027424 */ /* 0x000fe200078e00ff */
[----:B------:R-:W-:Y:S01]  /*0170*/  UMOV UR12, 0xfefa39ef ;  /* 0xfefa39ef000c7882 */ /* 0x000fe20000000000 */
[----:B------:R-:W-:Y:S01]  /*0180*/  IMAD.MOV.U32 R3, RZ, RZ, 0x3ff71547 ;  /* 0x3ff71547ff037424 */ /* 0x000fe200078e00ff */
[----:B------:R-:W-:Y:S01]  /*0190*/  UMOV UR13, 0x3fe62e42 ;  /* 0x3fe62e42000d7882 */ /* 0x000fe20000000000 */
[----:B------:R-:W-:Y:S04]  /*01a0*/  BSSY.RECONVERGENT B0, `(.L_x_0) ;  /* 0x0000038000007945 */ /* 0x000fe80003800200 */
[----:B---3--:R-:W-:Y:S02]  /*01b0*/  DFMA R2, -R6, R2, 6.75539944105574400000e+15 ;  /* 0x433800000602742b */ /* 0x008fe40000000102 */
[----:B------:R-:W-:-:S06]  /*01c0*/  DADD R12, -RZ, -R6 ;  /* 0x00000000ff0c7229 */ /* 0x000fcc0000000906 */
[----:B------:R-:W-:-:S04]  /*01d0*/  DADD R4, R2, -6.75539944105574400000e+15 ;  /* 0xc338000002047429 */ /* 0x000fc80000000000 */
[----:B------:R-:W-:-:S04]  /*01e0*/  FSETP.GEU.AND P0, PT, |R13|, 4.1917929649353027344, PT ;  /* 0x4086232b0d00780b */ /* 0x000fc80003f0e200 */
[----:B------:R-:W-:Y:S01]  /*01f0*/  DFMA R8, R4, -UR12, -R6 ;  /* 0x8000000c04087c2b */ /* 0x000fe20008000806 */
[----:B------:R-:W-:Y:S01]  /*0200*/  UMOV UR12, 0x3b39803f ;  /* 0x3b39803f000c7882 */ /* 0x000fe20000000000 */
[----:B------:R-:W-:-:S06]  /*0210*/  UMOV UR13, 0x3c7abc9e ;  /* 0x3c7abc9e000d7882 */ /* 0x000fcc0000000000 */
[----:B------:R-:W-:Y:S01]  /*0220*/  DFMA R4, R4, -UR12, R8 ;  /* 0x8000000c04047c2b */ /* 0x000fe20008000008 */
[----:B------:R-:W-:Y:S01]  /*0230*/  UMOV UR12, 0x69ce2bdf ;  /* 0x69ce2bdf000c7882 */ /* 0x000fe20000000000 */
[----:B------:R-:W-:Y:S01]  /*0240*/  IMAD.MOV.U32 R8, RZ, RZ, -0x35dec16 ;  /* 0xfca213eaff087424 */ /* 0x000fe200078e00ff */
[----:B------:R-:W-:Y:S01]  /*0250*/  UMOV UR13, 0x3e5ade15 ;  /* 0x3e5ade15000d7882 */ /* 0x000fe20000000000 */
[----:B------:R-:W-:-:S06]  /*0260*/  IMAD.MOV.U32 R9, RZ, RZ, 0x3e928af3 ;  /* 0x3e928af3ff097424 */ /* 0x000fcc00078e00ff */
[----:B------:R-:W-:Y:S01]  /*0270*/  DFMA R8, R4, UR12, R8 ;  /* 0x0000000c04087c2b */ /* 0x000fe20008000008 */
[----:B------:R-:W-:Y:S01]  /*0280*/  UMOV UR12, 0x62401315 ;  /* 0x62401315000c7882 */ /* 0x000fe20000000000 */
[----:B------:R-:W-:-:S06]  /*0290*/  UMOV UR13, 0x3ec71dee ;  /* 0x3ec71dee000d7882 */ /* 0x000fcc0000000000 */
[----:B------:R-:W-:Y:S01]  /*02a0*/  DFMA R8, R4, R8, UR12 ;  /* 0x0000000c04087e2b */ /* 0x000fe20008000008 */
        /* <DEDUP_REMOVED lines=20> */
[----:B------:R-:W-:-:S08]  /*03f0*/  DFMA R8, R4, R8, UR12 ;  /* 0x0000000c04087e2b */ /* 0x000fd00008000008 */
[----:B------:R-:W-:-:S08]  /*0400*/  DFMA R8, R4, R8, 1 ;  /* 0x3ff000000408742b */ /* 0x000fd00000000008 */
[----:B------:R-:W-:-:S10]  /*0410*/  DFMA R8, R4, R8, 1 ;  /* 0x3ff000000408742b */ /* 0x000fd40000000008 */
[----:B------:R-:W-:Y:S02]  /*0420*/  IMAD R23, R2, 0x100000, R9 ;  /* 0x0010000002177824 */ /* 0x000fe400078e0209 */
[----:B------:R-:W-:Y:S01]  /*0430*/  IMAD.MOV.U32 R22, RZ, RZ, R8 ;  /* 0x000000ffff167224 */ /* 0x000fe200078e0008 */
[----:B------:R-:W-:Y:S06]  /*0440*/  @!P0 BRA `(.L_x_1) ;  /* 0x0000000000348947 */ /* 0x000fec0003800000 */
[----:B------:R-:W-:Y:S01]  /*0450*/  FSETP.GEU.AND P1, PT, |R13|, 4.2275390625, PT ;  /* 0x408748000d00780b */ /* 0x000fe20003f2e200 */
[C---:B------:R-:W-:Y:S02]  /*0460*/  DADD R4, -R6.reuse, +INF ;  /* 0x7ff0000006047429 */ /* 0x040fe40000000100 */
[----:B------:R-:W-:-:S08]  /*0470*/  DSETP.GT.AND P0, PT, R6, RZ, PT ;  /* 0x000000ff0600722a */ /* 0x000fd00003f04000 */
[----:B------:R-:W-:Y:S02]  /*0480*/  FSEL R23, R5, RZ, !P0 ;  /* 0x000000ff05177208 */ /* 0x000fe40004000000 */
[----:B------:R-:W-:Y:S02]  /*0490*/  @!P1 LEA.HI R3, R2, R2, RZ, 0x1 ;  /* 0x0000000202039211 */ /* 0x000fe400078f08ff */
[----:B------:R-:W-:Y:S01]  /*04a0*/  FSEL R22, R4, RZ, !P0 ;  /* 0x000000ff04167208 */ /* 0x000fe20004000000 */
[----:B------:R-:W-:Y:S01]  /*04b0*/  @!P1 IMAD.MOV.U32 R4, RZ, RZ, RZ ;  /* 0x000000ffff049224 */ /* 0x000fe200078e00ff */
[----:B------:R-:W-:-:S05]  /*04c0*/  @!P1 SHF.R.S32.HI R3, RZ, 0x1, R3 ;  /* 0x00000001ff039819 */ /* 0x000fca0000011403 */
[----:B------:R-:W-:Y:S02]  /*04d0*/  @!P1 IMAD.IADD R2, R2, 0x1, -R3 ;  /* 0x0000000102029824 */ /* 0x000fe400078e0a03 */
[----:B------:R-:W-:-:S03]  /*04e0*/  @!P1 IMAD R3, R3, 0x100000, R9 ;  /* 0x0010000003039824 */ /* 0x000fc600078e0209 */
[----:B------:R-:W-:Y:S01]  /*04f0*/  @!P1 LEA R5, R2, 0x3ff00000, 0x14 ;  /* 0x3ff0000002059811 */ /* 0x000fe200078ea0ff */
[----:B------:R-:W-:-:S06]  /*0500*/  @!P1 IMAD.MOV.U32 R2, RZ, RZ, R8 ;  /* 0x000000ffff029224 */ /* 0x000fcc00078e0008 */
[----:B------:R-:W-:-:S11]  /*0510*/  @!P1 DMUL R22, R2, R4 ;  /* 0x0000000402169228 */ /* 0x000fd60000000000 */
.L_x_1:
[----:B--2-4-:R-:W-:Y:S05]  /*0520*/  BSYNC.RECONVERGENT B0 ;  /* 0x0000000000007941 */ /* 0x014fea0003800200 */
.L_x_0:
[----:B------:R-:W-:Y:S01]  /*0530*/  DADD R22, R22, 1 ;  /* 0x3ff0000016167429 */ /* 0x000fe20000000000 */
[----:B------:R-:W-:Y:S01]  /*0540*/  IMAD.MOV.U32 R2, RZ, RZ, 0x1 ;  /* 0x00000001ff027424 */ /* 0x000fe200078e00ff */
[----:B------:R-:W-:Y:S01]  /*0550*/  FSETP.GEU.AND P1, PT, |R7|, 6.5827683646048100446e-37, PT ;  /* 0x036000000700780b */ /* 0x000fe20003f2e200 */
[----:B------:R-:W-:Y:S03]  /*0560*/  BSSY.RECONVERGENT B0, `(.L_x_2) ;  /* 0x000000f000007945 */ /* 0x000fe60003800200 */
[----:B------:R-:W0:Y:S02]  /*0570*/  MUFU.RCP64H R3, R23 ;  /* 0x0000001700037308 */ /* 0x000e240000001800 */
[----:B0-----:R-:W-:-:S08]  /*0580*/  DFMA R4, -R22, R2, 1 ;  /* 0x3ff000001604742b */ /* 0x001fd00000000102 */
[----:B------:R-:W-:-:S08]  /*0590*/  DFMA R4, R4, R4, R4 ;  /* 0x000000040404722b */ /* 0x000fd00000000004 */
[----:B------:R-:W-:-:S08]  /*05a0*/  DFMA R4, R2, R4, R2 ;  /* 0x000000040204722b */ /* 0x000fd00000000002 */
[----:B------:R-:W-:-:S08]  /*05b0*/  DFMA R2, -R22, R4, 1 ;  /* 0x3ff000001602742b */ /* 0x000fd00000000104 */
[----:B------:R-:W-:-:S08]  /*05c0*/  DFMA R2, R4, R2, R4 ;  /* 0x000000020402722b */ /* 0x000fd00000000004 */
[----:B------:R-:W-:-:S08]  /*05d0*/  DMUL R4, R6, R2 ;  /* 0x0000000206047228 */ /* 0x000fd00000000000 */
[----:B------:R-:W-:-:S08]  /*05e0*/  DFMA R8, -R22, R4, R6 ;  /* 0x000000041608722b */ /* 0x000fd00000000106 */
[----:B------:R-:W-:-:S10]  /*05f0*/  DFMA R2, R2, R8, R4 ;  /* 0x000000080202722b */ /* 0x000fd40000000004 */
[----:B------:R-:W-:-:S05]  /*0600*/  FFMA R4, RZ, R23, R3 ;  /* 0x00000017ff047223 */ /* 0x000fca0000000003 */
[----:B------:R-:W-:-:S13]  /*0610*/  FSETP.GT.AND P0, PT, |R4|, 1.469367938527859385e-39, PT ;  /* 0x001000000400780b */ /* 0x000fda0003f04200 */
[----:B------:R-:W-:Y:S05]  /*0620*/  @P0 BRA P1, `(.L_x_3) ;  /* 0x0000000000080947 */ /* 0x000fea0000800000 */
[----:B------:R-:W-:-:S07]  /*0630*/  MOV R18, 0x650 ;  /* 0x0000065000127802 */ /* 0x000fce0000000f00 */
[----:B------:R-:W-:Y:S05]  /*0640*/  CALL.REL.NOINC `($__internal_0_$__cuda_sm20_div_rn_f64_full) ;  /* 0x0000000000287944 */ /* 0x000fea0003c00000 */
.L_x_3:
[----:B------:R-:W-:Y:S05]  /*0650*/  BSYNC.RECONVERGENT B0 ;  /* 0x0000000000007941 */ /* 0x000fea0003800200 */
.L_x_2:
[----:B------:R-:W-:-:S04]  /*0660*/  IADD3 R4, P0, PT, R10, UR14, RZ ;  /* 0x0000000e0a047c10 */ /* 0x000fc8000ff1e0ff */
[----:B------:R-:W-:Y:S02]  /*0670*/  IADD3.X R5, PT, PT, R21, UR15, RZ, P0, !PT ;  /* 0x0000000f15057c10 */ /* 0x000fe400087fe4ff */
[----:B------:R-:W-:-:S03]  /*0680*/  IADD3 R0, P0, PT, R0, UR4, RZ ;  /* 0x0000000400007c10 */ /* 0x000fc6000ff1e0ff */
[----:B------:R0:W-:Y:S02]  /*0690*/  STG.E.64 desc[UR6][R4.64], R2 ;  /* 0x0000000204007986 */ /* 0x0001e4000c101b06 */
[----:B------:R-:W-:Y:S01]  /*06a0*/  IMAD.X R11, RZ, RZ, R11, P0 ;  /* 0x000000ffff0b7224 */ /* 0x000fe200000e060b */
[----:B------:R-:W-:-:S04]  /*06b0*/  ISETP.GE.U32.AND P0, PT, R0, UR9, PT ;  /* 0x0000000900007c0c */ /* 0x000fc8000bf06070 */
[----:B------:R-:W-:-:S13]  /*06c0*/  ISETP.GE.U32.AND.EX P0, PT, R11, UR8, PT, P0 ;  /* 0x000000080b007c0c */ /* 0x000fda000bf06100 */
[----:B0-----:R-:W-:Y:S05]  /*06d0*/  @!P0 BRA `(.L_x_4) ;  /* 0xfffffff8008c8947 */ /* 0x001fea000383ffff */
[----:B------:R-:W-:Y:S05]  /*06e0*/  EXIT ;  /* 0x000000000000794d */ /* 0x000fea0003800000 */
        .weak           $__internal_0_$__cuda_sm20_div_rn_f64_full
        .type           $__internal_0_$__cuda_sm20_div_rn_f64_full,@function
        .size           $__internal_0_$__cuda_sm20_div_rn_f64_full,(.L_x_54 - $__internal_0_$__cuda_sm20_div_rn_f64_full)
$__internal_0_$__cuda_sm20_div_rn_f64_full:
[C---:B------:R-:W-:Y:S01]  /*06f0*/  FSETP.GEU.AND P0, PT, |R23|.reuse, 1.469367938527859385e-39, PT ;  /* 0x001000001700780b */ /* 0x040fe20003f0e200 */
[--C-:B------:R-:W-:Y:S01]  /*0700*/  IMAD.MOV.U32 R4, RZ, RZ, R22.reuse ;  /* 0x000000ffff047224 */ /* 0x100fe200078e0016 */
[----:B------:R-:W-:Y:S01]  /*0710*/  LOP3.LUT R2, R23, 0x800fffff, RZ, 0xc0, !PT ;  /* 0x800fffff17027812 */ /* 0x000fe200078ec0ff */
[----:B------:R-:W-:Y:S01]  /*0720*/  IMAD.MOV.U32 R5, RZ, RZ, R23 ;  /* 0x000000ffff057224 */ /* 0x000fe200078e0017 */
[C---:B------:R-:W-:Y:S01]  /*0730*/  FSETP.GEU.AND P2, PT, |R7|.reuse, 1.469367938527859385e-39, PT ;  /* 0x001000000700780b */ /* 0x040fe20003f4e200 */
[----:B------:R-:W-:Y:S01]  /*0740*/  IMAD.MOV.U32 R12, RZ, RZ, 0x1 ;  /* 0x00000001ff0c7424 */ /* 0x000fe200078e00ff */
[----:B------:R-:W-:Y:S01]  /*0750*/  LOP3.LUT R3, R2, 0x3ff00000, RZ, 0xfc, !PT ;  /* 0x3ff0000002037812 */ /* 0x000fe200078efcff */
[----:B------:R-:W-:Y:S01]  /*0760*/  IMAD.MOV.U32 R2, RZ, RZ, R22 ;  /* 0x000000ffff027224 */ /* 0x000fe200078e0016 */
[----:B------:R-:W-:Y:S01]  /*0770*/  LOP3.LUT R19, R7, 0x7ff00000, RZ, 0xc0, !PT ;  /* 0x7ff0000007137812 */ /* 0x000fe200078ec0ff */
[----:B------:R-:W-:Y:S01]  /*0780*/  IMAD.MOV.U32 R20, RZ, RZ, 0x1ca00000 ;  /* 0x1ca00000ff147424 */ /* 0x000fe200078e00ff */
[----:B------:R-:W-:Y:S01]  /*0790*/  LOP3.LUT R22, R23, 0x7ff00000, RZ, 0xc0, !PT ;  /* 0x7ff0000017167812 */ /* 0x000fe200078ec0ff */
[----:B------:R-:W-:Y:S02]  /*07a0*/  BSSY.RECONVERGENT B1, `(.L_x_5) ;  /* 0x000004e000017945 */ /* 0x000fe40003800200 */
[----:B------:R-:W-:Y:S01]  /*07b0*/  @!P0 DMUL R2, R4, 8.98846567431157953865e+307 ;  /* 0x7fe0000004028828 */ /* 0x000fe20000000000 */
[----:B------:R-:W-:Y:S01]  /*07c0*/  ISETP.GE.U32.AND P1, PT, R19, R22, PT ;  /* 0x000000161300720c */ /* 0x000fe20003f26070 */
[----:B------:R-:W-:-:S02]  /*07d0*/  IMAD.MOV.U32 R23, RZ, RZ, R19 ;  /* 0x000000ffff177224 */ /* 0x000fc400078e0013 */
[----:B------:R-:W-:Y:S02]  /*07e0*/  @!P2 LOP3.LUT R14, R5, 0x7ff00000, RZ, 0xc0, !PT ;  /* 0x7ff00000050ea812 */ /* 0x000fe400078ec0ff */
[----:B------:R-:W0:Y:S02]  /*07f0*/  MUFU.RCP64H R13, R3 ;  /* 0x00000003000d7308 */ /* 0x000e240000001800 */
[----:B------:R-:W-:Y:S02]  /*0800*/  @!P2 ISETP.GE.U32.AND P3, PT, R19, R14, PT ;  /* 0x0000000e1300a20c */ /* 0x000fe40003f66070 */
[----:B------:R-:W-:Y:S02]  /*0810*/  @!P0 LOP3.LUT R22, R3, 0x7ff00000, RZ, 0xc0, !PT ;  /* 0x7ff0000003168812 */ /* 0x000fe400078ec0ff */
[----:B------:R-:W-:-:S03]  /*0820*/  @!P2 SEL R15, R20, 0x63400000, !P3 ;  /* 0x63400000140fa807 */ /* 0x000fc60005800000 */
[----:B------:R-:W-:Y:S01]  /*0830*/  VIADD R25, R22, 0xffffffff ;  /* 0xffffffff16197836 */ /* 0x000fe20000000000 */
[----:B------:R-:W-:-:S04]  /*0840*/  @!P2 LOP3.LUT R16, R15, 0x80000000, R7, 0xf8, !PT ;  /* 0x800000000f10a812 */ /* 0x000fc800078ef807 */
[----:B------:R-:W-:Y:S01]  /*0850*/  @!P2 LOP3.LUT R17, R16, 0x100000, RZ, 0xfc, !PT ;  /* 0x001000001011a812 */ /* 0x000fe200078efcff */
[----:B------:R-:W-:Y:S01]  /*0860*/  @!P2 IMAD.MOV.U32 R16, RZ, RZ, RZ ;  /* 0x000000ffff10a224 */ /* 0x000fe200078e00ff */
[----:B0-----:R-:W-:-:S08]  /*0870*/  DFMA R8, R12, -R2, 1 ;  /* 0x3ff000000c08742b */ /* 0x001fd00000000802 */
[----:B------:R-:W-:-:S08]  /*0880*/  DFMA R8, R8, R8, R8 ;  /* 0x000000080808722b */ /* 0x000fd00000000008 */
[----:B------:R-:W-:Y:S01]  /*0890*/  DFMA R12, R12, R8, R12 ;  /* 0x000000080c0c722b */ /* 0x000fe2000000000c */
[----:B------:R-:W-:Y:S01]  /*08a0*/  SEL R9, R20, 0x63400000, !P1 ;  /* 0x6340000014097807 */ /* 0x000fe20004800000 */
[----:B------:R-:W-:-:S03]  /*08b0*/  IMAD.MOV.U32 R8, RZ, RZ, R6 ;  /* 0x000000ffff087224 */ /* 0x000fc600078e0006 */
[----:B------:R-:W-:-:S03]  /*08c0*/  LOP3.LUT R9, R9, 0x800fffff, R7, 0xf8, !PT ;  /* 0x800fffff09097812 */ /* 0x000fc600078ef807 */
[----:B------:R-:W-:-:S03]  /*08d0*/  DFMA R14, R12, -R2, 1 ;  /* 0x3ff000000c0e742b */ /* 0x000fc60000000802 */
[----:B------:R-:W-:-:S05]  /*08e0*/  @!P2 DFMA R8, R8, 2, -R16 ;  /* 0x400000000808a82b */ /* 0x000fca0000000810 */
[----:B------:R-:W-:-:S05]  /*08f0*/  DFMA R14, R12, R14, R12 ;  /* 0x0000000e0c0e722b */ /* 0x000fca000000000c */
[----:B------:R-:W-:-:S03]  /*0900*/  @!P2 LOP3.LUT R23, R9, 0x7ff00000, RZ, 0xc0, !PT ;  /* 0x7ff000000917a812 */ /* 0x000fc600078ec0ff */
[----:B------:R-:W-:Y:S02]  /*0910*/  DMUL R12, R14, R8 ;  /* 0x000000080e0c7228 */ /* 0x000fe40000000000 */
[----:B------:R-:W-:-:S05]  /*0920*/  VIADD R24, R23, 0xffffffff ;  /* 0xffffffff17187836 */ /* 0x000fca0000000000 */
[----:B------:R-:W-:Y:S01]  /*0930*/  ISETP.GT.U32.AND P0, PT, R24, 0x7feffffe, PT ;  /* 0x7feffffe1800780c */ /* 0x000fe20003f04070 */
[----:B------:R-:W-:-:S03]  /*0940*/  DFMA R16, R12, -R2, R8 ;  /* 0x800000020c10722b */ /* 0x000fc60000000008 */
[----:B------:R-:W-:-:S05]  /*0950*/  ISETP.GT.U32.OR P0, PT, R25, 0x7feffffe, P0 ;  /* 0x7feffffe1900780c */ /* 0x000fca0000704470 */
[----:B------:R-:W-:-:S08]  /*0960*/  DFMA R16, R14, R16, R12 ;  /* 0x000000100e10722b */ /* 0x000fd0000000000c */
[----:B------:R-:W-:Y:S05]  /*0970*/  @P0 BRA `(.L_x_6) ;  /* 0x00000000006c0947 */ /* 0x000fea0003800000 */
[----:B------:R-:W-:-:S04]  /*0980*/  LOP3.LUT R12, R5, 0x7ff00000, RZ, 0xc0, !PT ;  /* 0x7ff00000050c7812 */ /* 0x000fc800078ec0ff */
[CC--:B------:R-:W-:Y:S02]  /*0990*/  VIADDMNMX R6, R19.reuse, -R12.reuse, 0xb9600000, !PT ;  /* 0xb960000013067446 */ /* 0x0c0fe4000780090c */
[----:B------:R-:W-:Y:S02]  /*09a0*/  ISETP.GE.U32.AND P0, PT, R19, R12, PT ;  /* 0x0000000c1300720c */ /* 0x000fe40003f06070 */
[----:B------:R-:W-:Y:S02]  /*09b0*/  VIMNMX R6, PT, PT, R6, 0x46a00000, PT ;  /* 0x46a0000006067848 */ /* 0x000fe40003fe0100 */
[----:B------:R-:W-:-:S05]  /*09c0*/  SEL R7, R20, 0x63400000, !P0 ;  /* 0x6340000014077807 */ /* 0x000fca0004000000 */
[----:B------:R-:W-:Y:S02]  /*09d0*/  IMAD.IADD R14, R6, 0x1, -R7 ;  /* 0x00000001060e7824 */ /* 0x000fe400078e0a07 */
[----:B------:R-:W-:Y:S02]  /*09e0*/  IMAD.MOV.U32 R6, RZ, RZ, RZ ;  /* 0x000000ffff067224 */ /* 0x000fe400078e00ff */
[----:B------:R-:W-:-:S06]  /*09f0*/  VIADD R7, R14, 0x7fe00000 ;  /* 0x7fe000000e077836 */ /* 0x000fcc0000000000 */
[----:B------:R-:W-:-:S10]  /*0a00*/  DMUL R12, R16, R6 ;  /* 0x00000006100c7228 */ /* 0x000fd40000000000 */
[----:B------:R-:W-:-:S13]  /*0a10*/  FSETP.GTU.AND P0, PT, |R13|, 1.469367938527859385e-39, PT ;  /* 0x001000000d00780b */ /* 0x000fda0003f0c200 */
[----:B------:R-:W-:Y:S05]  /*0a20*/  @P0 BRA `(.L_x_7) ;  /* 0x0000000000940947 */ /* 0x000fea0003800000 */
[----:B------:R-:W-:Y:S01]  /*0a30*/  DFMA R2, R16, -R2, R8 ;  /* 0x800000021002722b */ /* 0x000fe20000000008 */
[----:B------:R-:W-:-:S09]  /*0a40*/  IMAD.MOV.U32 R6, RZ, RZ, RZ ;  /* 0x000000ffff067224 */ /* 0x000fd200078e00ff */
[C---:B------:R-:W-:Y:S02]  /*0a50*/  FSETP.NEU.AND P0, PT, R3.reuse, RZ, PT ;  /* 0x000000ff0300720b */ /* 0x040fe40003f0d000 */
[----:B------:R-:W-:-:S04]  /*0a60*/  LOP3.LUT R5, R3, 0x80000000, R5, 0x48, !PT ;  /* 0x8000000003057812 */ /* 0x000fc800078e4805 */
[----:B------:R-:W-:-:S07]  /*0a70*/  LOP3.LUT R7, R5, R7, RZ, 0xfc, !PT ;  /* 0x0000000705077212 */ /* 0x000fce00078efcff */
[----:B------:R-:W-:Y:S05]  /*0a80*/  @!P0 BRA `(.L_x_7) ;  /* 0x00000000007c8947 */ /* 0x000fea0003800000 */
[----:B------:R-:W-:Y:S01]  /*0a90*/  IMAD.MOV R3, RZ, RZ, -R14 ;  /* 0x000000ffff037224 */ /* 0x000fe200078e0a0e */
[----:B------:R-:W-:Y:S01]  /*0aa0*/  DMUL.RP R6, R16, R6 ;  /* 0x0000000610067228 */ /* 0x000fe20000008000 */
[----:B------:R-:W-:-:S06]  /*0ab0*/  IMAD.MOV.U32 R2, RZ, RZ, RZ ;  /* 0x000000ffff027224 */ /* 0x000fcc00078e00ff */
[----:B------:R-:W-:-:S03]  /*0ac0*/  DFMA R2, R12, -R2, R16 ;  /* 0x800000020c02722b */ /* 0x000fc60000000010 */
[----:B------:R-:W-:-:S03]  /*0ad0*/  LOP3.LUT R5, R7, R5, RZ, 0x3c, !PT ;  /* 0x0000000507057212 */ /* 0x000fc600078e3cff */
[----:B------:R-:W-:-:S04]  /*0ae0*/  IADD3 R2, PT, PT, -R14, -0x43300000, RZ ;  /* 0xbcd000000e027810 */ /* 0x000fc80007ffe1ff */
[----:B------:R-:W-:-:S04]  /*0af0*/  FSETP.NEU.AND P0, PT, |R3|, R2, PT ;  /* 0x000000020300720b */ /* 0x000fc80003f0d200 */
[----:B------:R-:W-:Y:S02]  /*0b00*/  FSEL R12, R6, R12, !P0 ;  /* 0x0000000c060c7208 */ /* 0x000fe40004000000 */
[----:B------:R-:W-:Y:S01]  /*0b10*/  FSEL R13, R5, R13, !P0 ;  /* 0x0000000d050d7208 */ /* 0x000fe20004000000 */
[----:B------:R-:W-:Y:S06]  /*0b20*/  BRA `(.L_x_7) ;  /* 0x0000000000547947 */ /* 0x000fec0003800000 */
.L_x_6:
[----:B------:R-:W-:-:S14]  /*0b30*/  DSETP.NAN.AND P0, PT, R6, R6, PT ;  /* 0x000000060600722a */ /* 0x000fdc0003f08000 */
[----:B------:R-:W-:Y:S05]  /*0b40*/  @P0 BRA `(.L_x_8) ;  /* 0x0000000000440947 */ /* 0x000fea0003800000 */
[----:B------:R-:W-:-:S14]  /*0b50*/  DSETP.NAN.AND P0, PT, R4, R4, PT ;  /* 0x000000040400722a */ /* 0x000fdc0003f08000 */
[----:B------:R-:W-:Y:S05]  /*0b60*/  @P0 BRA `(.L_x_9) ;  /* 0x0000000000300947 */ /* 0x000fea0003800000 */
[----:B------:R-:W-:Y:S01]  /*0b70*/  ISETP.NE.AND P0, PT, R23, R22, PT ;  /* 0x000000161700720c */ /* 0x000fe20003f05270 */
[----:B------:R-:W-:Y:S02]  /*0b80*/  IMAD.MOV.U32 R12, RZ, RZ, 0x0 ;  /* 0x00000000ff0c7424 */ /* 0x000fe400078e00ff */
[----:B------:R-:W-:-:S10]  /*0b90*/  IMAD.MOV.U32 R13, RZ, RZ, -0x80000 ;  /* 0xfff80000ff0d7424 */ /* 0x000fd400078e00ff */
[----:B------:R-:W-:Y:S05]  /*0ba0*/  @!P0 BRA `(.L_x_7) ;  /* 0x0000000000348947 */ /* 0x000fea0003800000 */
[----:B------:R-:W-:Y:S02]  /*0bb0*/  ISETP.NE.AND P0, PT, R23, 0x7ff00000, PT ;  /* 0x7ff000001700780c */ /* 0x000fe40003f05270 */
[----:B------:R-:W-:Y:S02]  /*0bc0*/  LOP3.LUT R13, R7, 0x80000000, R5, 0x48, !PT ;  /* 0x80000000070d7812 */ /* 0x000fe400078e4805 */
[----:B------:R-:W-:-:S13]  /*0bd0*/  ISETP.EQ.OR P0, PT, R22, RZ, !P0 ;  /* 0x000000ff1600720c */ /* 0x000fda0004702670 */
[----:B------:R-:W-:Y:S01]  /*0be0*/  @P0 LOP3.LUT R2, R13, 0x7ff00000, RZ, 0xfc, !PT ;  /* 0x7ff000000d020812 */ /* 0x000fe200078efcff */
[----:B------:R-:W-:Y:S02]  /*0bf0*/  @!P0 IMAD.MOV.U32 R12, RZ, RZ, RZ ;  /* 0x000000ffff0c8224 */ /* 0x000fe400078e00ff */
[----:B------:R-:W-:Y:S02]  /*0c00*/  @P0 IMAD.MOV.U32 R12, RZ, RZ, RZ ;  /* 0x000000ffff0c0224 */ /* 0x000fe400078e00ff */
[----:B------:R-:W-:Y:S01]  /*0c10*/  @P0 IMAD.MOV.U32 R13, RZ, RZ, R2 ;  /* 0x000000ffff0d0224 */ /* 0x000fe200078e0002 */
[----:B------:R-:W-:Y:S06]  /*0c20*/  BRA `(.L_x_7) ;  /* 0x0000000000147947 */ /* 0x000fec0003800000 */
.L_x_9:
[----:B------:R-:W-:Y:S01]  /*0c30*/  LOP3.LUT R13, R5, 0x80000, RZ, 0xfc, !PT ;  /* 0x00080000050d7812 */ /* 0x000fe200078efcff */
[----:B------:R-:W-:Y:S01]  /*0c40*/  IMAD.MOV.U32 R12, RZ, RZ, R4 ;  /* 0x000000ffff0c7224 */ /* 0x000fe200078e0004 */
[----:B------:R-:W-:Y:S06]  /*0c50*/  BRA `(.L_x_7) ;  /* 0x0000000000087947 */ /* 0x000fec0003800000 */
.L_x_8:
[----:B------:R-:W-:Y:S01]  /*0c60*/  LOP3.LUT R13, R7, 0x80000, RZ, 0xfc, !PT ;  /* 0x00080000070d7812 */ /* 0x000fe200078efcff */
[----:B------:R-:W-:-:S07]  /*0c70*/  IMAD.MOV.U32 R12, RZ, RZ, R6 ;  /* 0x000000ffff0c7224 */ /* 0x000fce00078e0006 */
.L_x_7:
[----:B------:R-:W-:Y:S05]  /*0c80*/  BSYNC.RECONVERGENT B1 ;  /* 0x0000000000017941 */ /* 0x000fea0003800200 */
.L_x_5:
[----:B------:R-:W-:Y:S02]  /*0c90*/  IMAD.MOV.U32 R19, RZ, RZ, 0x0 ;  /* 0x00000000ff137424 */ /* 0x000fe400078e00ff */
[----:B------:R-:W-:Y:S02]  /*0ca0*/  IMAD.MOV.U32 R2, RZ, RZ, R12 ;  /* 0x000000ffff027224 */ /* 0x000fe400078e000c */
[----:B------:R-:W-:Y:S01]  /*0cb0*/  IMAD.MOV.U32 R3, RZ, RZ, R13 ;  /* 0x000000ffff037224 */ /* 0x000fe200078e000d */
[----:B------:R-:W-:Y:S06]  /*0cc0*/  RET.REL.NODEC R18 `(_ZN6caffe267_GLOBAL__N__43_tmpxft_000061ea_00000000_7_swish_op_cpp1_ii_1c32399415SwishCUDAKernelIdEEviPKT_PS2_) ;  /* 0xfffffff012cc7950 */ /* 0x000fec0003c3ffff */
.L_x_10:
[----:B------:R-:W-:-:S00]  /*0cd0*/  BRA `(.L_x_10) ;  /* 0xfffffffc00fc7947 */ /* 0x000fc0000383ffff */
[----:B------:R-:W-:-:S00]  /*0ce0*/  NOP ;  /* 0x0000000000007918 */ /* 0x000fc00000000000 */
        /* <DEDUP_REMOVED lines=9> */
.L_x_54:


//--------------------- .text._ZN6caffe267_GLOBAL__N__43_tmpxft_000061ea_00000000_7_swish_op_cpp1_ii_1c32399415SwishCUDAKernelIfEEviPKT_PS2_ --------------------------
	.section	.text._ZN6caffe267_GLOBAL__N__43_tmpxft_000061ea_00000000_7_swish_op_cpp1_ii_1c32399415SwishCUDAKernelIfEEviPKT_PS2_,"ax",@progbits
	.align	128
        .global         _ZN6caffe267_GLOBAL__N__43_tmpxft_000061ea_00000000_7_swish_op_cpp1_ii_1c32399415SwishCUDAKernelIfEEviPKT_PS2_
        .type           _ZN6caffe267_GLOBAL__N__43_tmpxft_000061ea_00000000_7_swish_op_cpp1_ii_1c32399415SwishCUDAKernelIfEEviPKT_PS2_,@function
        .size           _ZN6caffe267_GLOBAL__N__43_tmpxft_000061ea_00000000_7_swish_op_cpp1_ii_1c32399415SwishCUDAKernelIfEEviPKT_PS2_,(.L_x_55 - _ZN6caffe267_GLOBAL__N__43_tmpxft_000061ea_00000000_7_swish_op_cpp1_ii_1c32399415SwishCUDAKernelIfEEviPKT_PS2_)
        .other          _ZN6caffe267_GLOBAL__N__43_tmpxft_000061ea_00000000_7_swish_op_cpp1_ii_1c32399415SwishCUDAKernelIfEEviPKT_PS2_,@"STO_CUDA_ENTRY STV_DEFAULT"
_ZN6caffe267_GLOBAL__N__43_tmpxft_000061ea_00000000_7_swish_op_cpp1_ii_1c32399415SwishCUDAKernelIfEEviPKT_PS2_:
.text._ZN6caffe267_GLOBAL__N__43_tmpxft_000061ea_00000000_7_swish_op_cpp1_ii_1c32399415SwishCUDAKernelIfEEviPKT_PS2_:
        /* <DEDUP_REMOVED lines=17> */
.L_x_13:
[C---:B------:R-:W-:Y:S01]  /*0110*/  IMAD.SHL.U32 R4, R2.reuse, 0x4, RZ ;  /* 0x0000000402047824 */ /* 0x040fe200078e00ff */
[----:B------:R-:W-:-:S04]  /*0120*/  SHF.L.U64.HI R10, R2, 0x2, R5 ;  /* 0x00000002020a7819 */ /* 0x000fc80000010205 */
[----:B---3--:R-:W-:-:S04]  /*0130*/  IADD3 R6, P0, PT, R4, UR10, RZ ;  /* 0x0000000a04067c10 */ /* 0x008fc8000ff1e0ff */
[----:B------:R-:W-:-:S05]  /*0140*/  IADD3.X R7, PT, PT, R10, UR11, RZ, P0, !PT ;  /* 0x0000000b0a077c10 */ /* 0x000fca00087fe4ff */
[----:B-1----:R-:W3:Y:S01]  /*0150*/  LDG.E.CONSTANT R0, desc[UR6][R6.64] ;  /* 0x0000000606007981 */ /* 0x002ee2000c1e9900 */
[----:B------:R-:W-:Y:S01]  /*0160*/  BSSY.RECONVERGENT B0, `(.L_x_11) ;  /* 0x000001c000007945 */ /* 0x000fe20003800200 */
[C---:B---3--:R-:W-:Y:S01]  /*0170*/  FMUL R3, R0.reuse, -1.4426950216293334961 ;  /* 0xbfb8aa3b00037820 */ /* 0x048fe20000400000 */
[----:B------:R-:W-:-:S05]  /*0180*/  FSETP.GEU.AND P1, PT, R0, -105, PT ;  /* 0xc2d200000000780b */ /* 0x000fca0003f2e000 */
[----:B------:R-:W0:Y:S02]  /*0190*/  FRND.TRUNC R3, R3 ;  /* 0x0000000300037307 */ /* 0x000e24000020d000 */
[----:B0-----:R-:W-:Y:S01]  /*01a0*/  FADD R9, RZ, R3 ;  /* 0x00000003ff097221 */ /* 0x001fe20000000000 */
[----:B------:R-:W-:-:S04]  /*01b0*/  FFMA R8, R3, -0.693145751953125, -R0 ;  /* 0xbf31720003087823 */ /* 0x000fc80000000800 */
[----:B------:R-:W-:Y:S01]  /*01c0*/  FSETP.GEU.AND P0, PT, R9, -126, PT ;  /* 0xc2fc00000900780b */ /* 0x000fe20003f0e000 */
[----:B------:R-:W-:-:S04]  /*01d0*/  FFMA R8, R3, -1.428606765330187045e-06, R8 ;  /* 0xb5bfbe8e03087823 */ /* 0x000fc80000000008 */
[----:B------:R-:W-:-:S06]  /*01e0*/  FMUL R8, R8, 1.4426950216293334961 ;  /* 0x3fb8aa3b08087820 */ /* 0x000fcc0000400000 */
[----:B------:R-:W-:Y:S02]  /*01f0*/  MUFU.EX2 R8, R8 ;  /* 0x0000000800087308 */ /* 0x000fe40000000800 */
[----:B------:R-:W-:-:S06]  /*0200*/  @!P0 FMUL R9, R9, 0.5 ;  /* 0x3f00000009098820 */ /* 0x000fcc0000400000 */
[----:B------:R-:W0:Y:S02]  /*0210*/  MUFU.EX2 R11, R9 ;  /* 0x00000009000b7308 */ /* 0x000e240000000800 */
[----:B0-----:R-:W-:Y:S01]  /*0220*/  @!P0 FMUL R11, R11, R11 ;  /* 0x0000000b0b0b8220 */ /* 0x001fe20000400000 */
[----:B------:R-:W-:-:S03]  /*0230*/  FSETP.GT.AND P0, PT, R0, 105, PT ;  /* 0x42d200000000780b */ /* 0x000fc60003f04000 */
[----:B------:R-:W-:-:S05]  /*0240*/  FFMA R11, R8, R11, 1 ;  /* 0x3f800000080b7423 */ /* 0x000fca000000000b */
[----:B------:R-:W-:-:S04]  /*0250*/  FSEL R11, R11, 1, !P0 ;  /* 0x3f8000000b0b7808 */ /* 0x000fc80004000000 */
[----:B------:R-:W-:-:S04]  /*0260*/  FSEL R12, R11, +INF , P1 ;  /* 0x7f8000000b0c7808 */ /* 0x000fc80000800000 */
[----:B------:R-:W0:Y:S08]  /*0270*/  MUFU.RCP R3, R12 ;  /* 0x0000000c00037308 */ /* 0x000e300000001000 */
[----:B------:R-:W1:Y:S01]  /*0280*/  FCHK P0, R0, R12 ;  /* 0x0000000c00007302 */ /* 0x000e620000000000 */
[----:B0-----:R-:W-:-:S04]  /*0290*/  FFMA R6, -R12, R3, 1 ;  /* 0x3f8000000c067423 */ /* 0x001fc80000000103 */
[----:B------:R-:W-:-:S04]  /*02a0*/  FFMA R3, R3, R6, R3 ;  /* 0x0000000603037223 */ /* 0x000fc80000000003 */
[----:B------:R-:W-:-:S04]  /*02b0*/  FFMA R6, R0, R3, RZ ;  /* 0x0000000300067223 */ /* 0x000fc800000000ff */
[----:B------:R-:W-:-:S04]  /*02c0*/  FFMA R7, -R12, R6, R0 ;  /* 0x000000060c077223 */ /* 0x000fc80000000100 */
[----:B------:R-:W-:Y:S01]  /*02d0*/  FFMA R3, R3, R7, R6 ;  /* 0x0000000703037223 */ /* 0x000fe20000000006 */
[----:B-1----:R-:W-:Y:S06]  /*02e0*/  @!P0 BRA `(.L_x_12) ;  /* 0x00000000000c8947 */ /* 0x002fec0003800000 */
[----:B------:R-:W-:-:S07]  /*02f0*/  MOV R6, 0x310 ;  /* 0x0000031000067802 */ /* 0x000fce0000000f00 */
[----:B--2-4-:R-:W-:Y:S05]  /*0300*/  CALL.REL.NOINC `($__internal_1_$__cuda_sm3x_div_rn_noftz_f32_slowpath) ;  /* 0x00000000002c7944 */ /* 0x014fea0003c00000 */
[----:B------:R-:W-:-:S07]  /*0310*/  IMAD.MOV.U32 R3, RZ, RZ, R0 ;  /* 0x000000ffff037224 */ /* 0x000fce00078e0000 */
.L_x_12:
[----:B--2-4-:R-:W-:Y:S05]  /*0320*/  BSYNC.RECONVERGENT B0 ;  /* 0x0000000000007941 */ /* 0x014fea0003800200 */
.L_x_11:
[----:B------:R-:W-:-:S04]  /*0330*/  IADD3 R6, P0, PT, R4, UR12, RZ ;  /* 0x0000000c04067c10 */ /* 0x000fc8000ff1e0ff */
[----:B------:R-:W-:Y:S02]  /*0340*/  IADD3.X R7, PT, PT, R10, UR13, RZ, P0, !PT ;  /* 0x0000000d0a077c10 */ /* 0x000fe400087fe4ff */
[----:B------:R-:W-:-:S03]  /*0350*/  IADD3 R2, P0, PT, R2, UR4, RZ ;  /* 0x0000000402027c10 */ /* 0x000fc6000ff1e0ff */
[----:B------:R0:W-:Y:S02]  /*0360*/  STG.E desc[UR6][R6.64], R3 ;  /* 0x0000000306007986 */ /* 0x0001e4000c101906 */
[----:B------:R-:W-:Y:S01]  /*0370*/  IMAD.X R5, RZ, RZ, R5, P0 ;  /* 0x000000ffff057224 */ /* 0x000fe200000e0605 */
[----:B------:R-:W-:-:S04]  /*0380*/  ISETP.GE.U32.AND P0, PT, R2, UR9, PT ;  /* 0x0000000902007c0c */ /* 0x000fc8000bf06070 */
[----:B------:R-:W-:-:S13]  /*0390*/  ISETP.GE.U32.AND.EX P0, PT, R5, UR8, PT, P0 ;  /* 0x0000000805007c0c */ /* 0x000fda000bf06100 */
[----:B0-----:R-:W-:Y:S05]  /*03a0*/  @!P0 BRA `(.L_x_13) ;  /* 0xfffffffc00588947 */ /* 0x001fea000383ffff */
[----:B------:R-:W-:Y:S05]  /*03b0*/  EXIT ;  /* 0x000000000000794d */ /* 0x000fea0003800000 */
        .weak           $__internal_1_$__cuda_sm3x_div_rn_noftz_f32_slowpath
        .type           $__internal_1_$__cuda_sm3x_div_rn_noftz_f32_slowpath,@function
        .size           $__internal_1_$__cuda_sm3x_div_rn_noftz_f32_slowpath,(.L_x_55 - $__internal_1_$__cuda_sm3x_div_rn_noftz_f32_slowpath)
$__internal_1_$__cuda_sm3x_div_rn_noftz_f32_slowpath:
[----:B------:R-:W-:Y:S01]  /*03c0*/  SHF.R.U32.HI R8, RZ, 0x17, R12 ;  /* 0x00000017ff087819 */ /* 0x000fe2000001160c */
[----:B------:R-:W-:Y:S01]  /*03d0*/  BSSY.RECONVERGENT B1, `(.L_x_14) ;  /* 0x0000064000017945 */ /* 0x000fe20003800200 */
[--C-:B------:R-:W-:Y:S01]  /*03e0*/  SHF.R.U32.HI R3, RZ, 0x17, R0.reuse ;  /* 0x00000017ff037819 */ /* 0x100fe20000011600 */
[----:B------:R-:W-:Y:S01]  /*03f0*/  IMAD.MOV.U32 R9, RZ, RZ, R0 ;  /* 0x000000ffff097224 */ /* 0x000fe200078e0000 */
[----:B------:R-:W-:Y:S02]  /*0400*/  LOP3.LUT R8, R8, 0xff, RZ, 0xc0, !PT ;  /* 0x000000ff08087812 */ /* 0x000fe400078ec0ff */
[----:B------:R-:W-:-:S03]  /*0410*/  LOP3.LUT R14, R3, 0xff, RZ, 0xc0, !PT ;  /* 0x000000ff030e7812 */ /* 0x000fc600078ec0ff */
[----:B------:R-:W-:Y:S02]  /*0420*/  VIADD R13, R8, 0xffffffff ;  /* 0xffffffff080d7836 */ /* 0x000fe40000000000 */
[----:B------:R-:W-:-:S03]  /*0430*/  VIADD R11, R14, 0xffffffff ;  /* 0xffffffff0e0b7836 */ /* 0x000fc60000000000 */
[----:B------:R-:W-:-:S04]  /*0440*/  ISETP.GT.U32.AND P0, PT, R13, 0xfd, PT ;  /* 0x000000fd0d00780c */ /* 0x000fc80003f04070 */
[----:B------:R-:W-:-:S13]  /*0450*/  ISETP.GT.U32.OR P0, PT, R11, 0xfd, P0 ;  /* 0x000000fd0b00780c */ /* 0x000fda0000704470 */
[----:B------:R-:W-:Y:S01]  /*0460*/  @!P0 IMAD.MOV.U32 R7, RZ, RZ, RZ ;  /* 0x000000ffff078224 */ /* 0x000fe200078e00ff */
[----:B------:R-:W-:Y:S06]  /*0470*/  @!P0 BRA `(.L_x_15) ;  /* 0x0000000000608947 */ /* 0x000fec0003800000 */
[----:B------:R-:W-:Y:S01]  /*0480*/  FSETP.GTU.FTZ.AND P0, PT, |R0|, +INF , PT ;  /* 0x7f8000000000780b */ /* 0x000fe20003f1c200 */
[----:B------:R-:W-:Y:S01]  /*0490*/  IMAD.MOV.U32 R3, RZ, RZ, R12 ;  /* 0x000000ffff037224 */ /* 0x000fe200078e000c */
[----:B------:R-:W-:-:S04]  /*04a0*/  FSETP.GTU.FTZ.AND P1, PT, |R12|, +INF , PT ;  /* 0x7f8000000c00780b */ /* 0x000fc80003f3c200 */
[----:B------:R-:W-:-:S13]  /*04b0*/  PLOP3.LUT P0, PT, P0, P1, PT, 0xf8, 0x8f ;  /* 0x00000000008f781c */ /* 0x000fda0000703f70 */
[----:B------:R-:W-:Y:S05]  /*04c0*/  @P0 BRA `(.L_x_16) ;  /* 0x00000004004c0947 */ /* 0x000fea0003800000 */
[----:B------:R-:W-:-:S13]  /*04d0*/  LOP3.LUT P0, RZ, R12, 0x7fffffff, R9, 0xc8, !PT ;  /* 0x7fffffff0cff7812 */ /* 0x000fda000780c809 */
[----:B------:R-:W-:Y:S05]  /*04e0*/  @!P0 BRA `(.L_x_17) ;  /* 0x00000004003c8947 */ /* 0x000fea0003800000 */
[C---:B------:R-:W-:Y:S02]  /*04f0*/  FSETP.NEU.FTZ.AND P2, PT, |R0|.reuse, +INF , PT ;  /* 0x7f8000000000780b */ /* 0x040fe40003f5d200 */
[----:B------:R-:W-:Y:S02]  /*0500*/  FSETP.NEU.FTZ.AND P1, PT, |R3|, +INF , PT ;  /* 0x7f8000000300780b */ /* 0x000fe40003f3d200 */
[----:B------:R-:W-:-:S11]  /*0510*/  FSETP.NEU.FTZ.AND P0, PT, |R0|, +INF , PT ;  /* 0x7f8000000000780b */ /* 0x000fd60003f1d200 */
[----:B------:R-:W-:Y:S05]  /*0520*/  @!P1 BRA !P2, `(.L_x_17) ;  /* 0x00000004002c9947 */ /* 0x000fea0005000000 */
[----:B------:R-:W-:-:S04]  /*0530*/  LOP3.LUT P2, RZ, R9, 0x7fffffff, RZ, 0xc0, !PT ;  /* 0x7fffffff09ff7812 */ /* 0x000fc8000784c0ff */
[----:B------:R-:W-:-:S13]  /*0540*/  PLOP3.LUT P1, PT, P1, P2, PT, 0x2f, 0xf2 ;  /* 0x0000000000f2781c */ /* 0x000fda0000f24577 */
[----:B------:R-:W-:Y:S05]  /*0550*/  @P1 BRA `(.L_x_18) ;  /* 0x0000000400181947 */ /* 0x000fea0003800000 */
[----:B------:R-:W-:-:S04]  /*0560*/  LOP3.LUT P1, RZ, R12, 0x7fffffff, RZ, 0xc0, !PT ;  /* 0x7fffffff0cff7812 */ /* 0x000fc8000782c0ff */
[----:B------:R-:W-:-:S13]  /*0570*/  PLOP3.LUT P0, PT, P0, P1, PT, 0x2f, 0xf2 ;  /* 0x0000000000f2781c */ /* 0x000fda0000702577 */
[----:B------:R-:W-:Y:S05]  /*0580*/  @P0 BRA `(.L_x_19) ;  /* 0x0000000400000947 */ /* 0x000fea0003800000 */
[----:B------:R-:W-:Y:S02]  /*0590*/  ISETP.GE.AND P0, PT, R11, RZ, PT ;  /* 0x000000ff0b00720c */ /* 0x000fe40003f06270 */
[----:B------:R-:W-:-:S11]  /*05a0*/  ISETP.GE.AND P1, PT, R13, RZ, PT ;  /* 0x000000ff0d00720c */ /* 0x000fd60003f26270 */
[----:B------:R-:W-:Y:S02]  /*05b0*/  @P0 IMAD.MOV.U32 R7, RZ, RZ, RZ ;  /* 0x000000ffff070224 */ /* 0x000fe400078e00ff */
[----:B------:R-:W-:Y:S01]  /*05c0*/  @!P0 FFMA R9, R0, 1.84467440737095516160e+19, RZ ;  /* 0x5f80000000098823 */ /* 0x000fe200000000ff */
[----:B------:R-:W-:Y:S02]  /*05d0*/  @!P0 IMAD.MOV.U32 R7, RZ, RZ, -0x40 ;  /* 0xffffffc0ff078424 */ /* 0x000fe400078e00ff */
[----:B------:R-:W-:Y:S02]  /*05e0*/  @!P1 FFMA R12, R3, 1.84467440737095516160e+19, RZ ;  /* 0x5f800000030c9823 */ /* 0x000fe400000000ff */
[----:B------:R-:W-:-:S07]  /*05f0*/  @!P1 VIADD R7, R7, 0x40 ;  /* 0x0000004007079836 */ /* 0x000fce0000000000 */
.L_x_15:
[----:B------:R-:W-:Y:S01]  /*0600*/  LEA R3, R8, 0xc0800000, 0x17 ;  /* 0xc080000008037811 */ /* 0x000fe200078eb8ff */
[----:B------:R-:W-:Y:S04]  /*0610*/  BSSY.RECONVERGENT B2, `(.L_x_20) ;  /* 0x0000036000027945 */ /* 0x000fe80003800200 */
[----:B------:R-:W-:Y:S02]  /*0620*/  IMAD.IADD R12, R12, 0x1, -R3 ;  /* 0x000000010c0c7824 */ /* 0x000fe400078e0a03 */
[----:B------:R-:W-:Y:S02]  /*0630*/  VIADD R3, R14, 0xffffff81 ;  /* 0xffffff810e037836 */ /* 0x000fe40000000000 */
[----:B------:R-:W0:Y:S01]  /*0640*/  MUFU.RCP R11, R12 ;  /* 0x0000000c000b7308 */ /* 0x000e220000001000 */
[----:B------:R-:W-:Y:S01]  /*0650*/  FADD.FTZ R13, -R12, -RZ ;  /* 0x800000ff0c0d7221 */ /* 0x000fe20000010100 */
[C---:B------:R-:W-:Y:S01]  /*0660*/  IMAD R0, R3.reuse, -0x800000, R9 ;  /* 0xff80000003007824 */ /* 0x040fe200078e0209 */
[----:B------:R-:W-:-:S05]  /*0670*/  IADD3 R8, PT, PT, R3, 0x7f, -R8 ;  /* 0x0000007f03087810 */ /* 0x000fca0007ffe808 */
[----:B------:R-:W-:Y:S02]  /*0680*/  IMAD.IADD R8, R8, 0x1, R7 ;  /* 0x0000000108087824 */ /* 0x000fe400078e0207 */
[----:B0-----:R-:W-:-:S04]  /*0690*/  FFMA R14, R11, R13, 1 ;  /* 0x3f8000000b0e7423 */ /* 0x001fc8000000000d */
[----:B------:R-:W-:-:S04]  /*06a0*/  FFMA R16, R11, R14, R11 ;  /* 0x0000000e0b107223 */ /* 0x000fc8000000000b */
[----:B------:R-:W-:-:S04]  /*06b0*/  FFMA R9, R0, R16, RZ ;  /* 0x0000001000097223 */ /* 0x000fc800000000ff */
[----:B------:R-:W-:-:S04]  /*06c0*/  FFMA R14, R13, R9, R0 ;  /* 0x000000090d0e7223 */ /* 0x000fc80000000000 */
[----:B------:R-:W-:-:S04]  /*06d0*/  FFMA R9, R16, R14, R9 ;  /* 0x0000000e10097223 */ /* 0x000fc80000000009 */
[----:B------:R-:W-:-:S04]  /*06e0*/  FFMA R14, R13, R9, R0 ;  /* 0x000000090d0e7223 */ /* 0x000fc80000000000 */
[----:B------:R-:W-:-:S05]  /*06f0*/  FFMA R0, R16, R14, R9 ;  /* 0x0000000e10007223 */ /* 0x000fca0000000009 */
[----:B------:R-:W-:-:S04]  /*0700*/  SHF.R.U32.HI R3, RZ, 0x17, R0 ;  /* 0x00000017ff037819 */ /* 0x000fc80000011600 */
[----:B------:R-:W-:-:S05]  /*0710*/  LOP3.LUT R3, R3, 0xff, RZ, 0xc0, !PT ;  /* 0x000000ff03037812 */ /* 0x000fca00078ec0ff */
[----:B------:R-:W-:-:S04]  /*0720*/  IMAD.IADD R11, R3, 0x1, R8 ;  /* 0x00000001030b7824 */ /* 0x000fc800078e0208 */
[----:B------:R-:W-:-:S05]  /*0730*/  VIADD R3, R11, 0xffffffff ;  /* 0xffffffff0b037836 */ /* 0x000fca0000000000 */
[----:B------:R-:W-:-:S13]  /*0740*/  ISETP.GE.U32.AND P0, PT, R3, 0xfe, PT ;  /* 0x000000fe0300780c */ /* 0x000fda0003f06070 */
[----:B------:R-:W-:Y:S05]  /*0750*/  @!P0 BRA `(.L_x_21) ;  /* 0x0000000000808947 */ /* 0x000fea0003800000 */
[----:B------:R-:W-:-:S13]  /*0760*/  ISETP.GT.AND P0, PT, R11, 0xfe, PT ;  /* 0x000000fe0b00780c */ /* 0x000fda0003f04270 */
[----:B------:R-:W-:Y:S05]  /*0770*/  @P0 BRA `(.L_x_22) ;  /* 0x00000000006c0947 */ /* 0x000fea0003800000 */
[----:B------:R-:W-:-:S13]  /*0780*/  ISETP.GE.AND P0, PT, R11, 0x1, PT ;  /* 0x000000010b00780c */ /* 0x000fda0003f06270 */
[----:B------:R-:W-:Y:S05]  /*0790*/  @P0 BRA `(.L_x_23) ;  /* 0x0000000000740947 */ /* 0x000fea0003800000 */
[----:B------:R-:W-:Y:S02]  /*07a0*/  ISETP.GE.AND P0, PT, R11, -0x18, PT ;  /* 0xffffffe80b00780c */ /* 0x000fe40003f06270 */
[----:B------:R-:W-:-:S11]  /*07b0*/  LOP3.LUT R0, R0, 0x80000000, RZ, 0xc0, !PT ;  /* 0x8000000000007812 */ /* 0x000fd600078ec0ff */
[----:B------:R-:W-:Y:S05]  /*07c0*/  @!P0 BRA `(.L_x_23) ;  /* 0x0000000000688947 */ /* 0x000fea0003800000 */
[CCC-:B------:R-:W-:Y:S01]  /*07d0*/  FFMA.RZ R3, R16.reuse, R14.reuse, R9.reuse ;  /* 0x0000000e10037223 */ /* 0x1c0fe2000000c009 */
[C---:B------:R-:W-:Y:S02]  /*07e0*/  VIADD R12, R11.reuse, 0x20 ;  /* 0x000000200b0c7836 */ /* 0x040fe40000000000 */
[CCC-:B------:R-:W-:Y:S01]  /*07f0*/  FFMA.RM R8, R16.reuse, R14.reuse, R9.reuse ;  /* 0x0000000e10087223 */ /* 0x1c0fe20000004009 */
[----:B------:R-:W-:Y:S02]  /*0800*/  ISETP.NE.AND P2, PT, R11, RZ, PT ;  /* 0x000000ff0b00720c */ /* 0x000fe40003f45270 */
[----:B------:R-:W-:Y:S01]  /*0810*/  LOP3.LUT R7, R3, 0x7fffff, RZ, 0xc0, !PT ;  /* 0x007fffff03077812 */ /* 0x000fe200078ec0ff */
[----:B------:R-:W-:Y:S01]  /*0820*/  FFMA.RP R3, R16, R14, R9 ;  /* 0x0000000e10037223 */ /* 0x000fe20000008009 */
[----:B------:R-:W-:Y:S01]  /*0830*/  IMAD.MOV R9, RZ, RZ, -R11 ;  /* 0x000000ffff097224 */ /* 0x000fe200078e0a0b */
[----:B------:R-:W-:Y:S02]  /*0840*/  ISETP.NE.AND P1, PT, R11, RZ, PT ;  /* 0x000000ff0b00720c */ /* 0x000fe40003f25270 */
[----:B------:R-:W-:-:S02]  /*0850*/  LOP3.LUT R7, R7, 0x800000, RZ, 0xfc, !PT ;  /* 0x0080000007077812 */ /* 0x000fc400078efcff */
[----:B------:R-:W-:Y:S02]  /*0860*/  FSETP.NEU.FTZ.AND P0, PT, R3, R8, PT ;  /* 0x000000080300720b */ /* 0x000fe40003f1d000 */
[----:B------:R-:W-:Y:S02]  /*0870*/  SHF.L.U32 R12, R7, R12, RZ ;  /* 0x0000000c070c7219 */ /* 0x000fe400000006ff */
[----:B------:R-:W-:Y:S02]  /*0880*/  SEL R8, R9, RZ, P2 ;  /* 0x000000ff09087207 */ /* 0x000fe40001000000 */
[----:B------:R-:W-:Y:S02]  /*0890*/  ISETP.NE.AND P1, PT, R12, RZ, P1 ;  /* 0x000000ff0c00720c */ /* 0x000fe40000f25270 */
[----:B------:R-:W-:Y:S02]  /*08a0*/  SHF.R.U32.HI R8, RZ, R8, R7 ;  /* 0x00000008ff087219 */ /* 0x000fe40000011607 */
[----:B------:R-:W-:-:S02]  /*08b0*/  PLOP3.LUT P0, PT, P0, P1, PT, 0xf8, 0x8f ;  /* 0x00000000008f781c */ /* 0x000fc40000703f70 */
[----:B------:R-:W-:Y:S02]  /*08c0*/  SHF.R.U32.HI R12, RZ, 0x1, R8 ;  /* 0x00000001ff0c7819 */ /* 0x000fe40000011608 */
[----:B------:R-:W-:-:S04]  /*08d0*/  SEL R3, RZ, 0x1, !P0 ;  /* 0x00000001ff037807 */ /* 0x000fc80004000000 */
[----:B------:R-:W-:-:S04]  /*08e0*/  LOP3.LUT R3, R3, 0x1, R12, 0xf8, !PT ;  /* 0x0000000103037812 */ /* 0x000fc800078ef80c */
[----:B------:R-:W-:-:S05]  /*08f0*/  LOP3.LUT R3, R3, R8, RZ, 0xc0, !PT ;  /* 0x0000000803037212 */ /* 0x000fca00078ec0ff */
[----:B------:R-:W-:-:S05]  /*0900*/  IMAD.IADD R3, R12, 0x1, R3 ;  /* 0x000000010c037824 */ /* 0x000fca00078e0203 */
[----:B------:R-:W-:Y:S01]  /*0910*/  LOP3.LUT R0, R3, R0, RZ, 0xfc, !PT ;  /* 0x0000000003007212 */ /* 0x000fe200078efcff */
[----:B------:R-:W-:Y:S06]  /*0920*/  BRA `(.L_x_23) ;  /* 0x0000000000107947 */ /* 0x000fec0003800000 */
.L_x_22:
[----:B------:R-:W-:-:S04]  /*0930*/  LOP3.LUT R0, R0, 0x80000000, RZ, 0xc0, !PT ;  /* 0x8000000000007812 */ /* 0x000fc800078ec0ff */
[----:B------:R-:W-:Y:S01]  /*0940*/  LOP3.LUT R0, R0, 0x7f800000, RZ, 0xfc, !PT ;  /* 0x7f80000000007812 */ /* 0x000fe200078efcff */
[----:B------:R-:W-:Y:S06]  /*0950*/  BRA `(.L_x_23) ;  /* 0x0000000000047947 */ /* 0x000fec0003800000 */
.L_x_21:
[----:B------:R-:W-:-:S07]  /*0960*/  IMAD R0, R8, 0x800000, R0 ;  /* 0x0080000008007824 */ /* 0x000fce00078e0200 */
.L_x_23:
[----:B------:R-:W-:Y:S05]  /*0970*/  BSYNC.RECONVERGENT B2 ;  /* 0x0000000000027941 */ /* 0x000fea0003800200 */
.L_x_20:
[----:B------:R-:W-:Y:S05]  /*0980*/  BRA `(.L_x_24) ;  /* 0x0000000000207947 */ /* 0x000fea0003800000 */
.L_x_19:
[----:B------:R-:W-:-:S04]  /*0990*/  LOP3.LUT R0, R12, 0x80000000, R9, 0x48, !PT ;  /* 0x800000000c007812 */ /* 0x000fc800078e4809 */
[----:B------:R-:W-:Y:S01]  /*09a0*/  LOP3.LUT R0, R0, 0x7f800000, RZ, 0xfc, !PT ;  /* 0x7f80000000007812 */ /* 0x000fe200078efcff */
[----:B------:R-:W-:Y:S06]  /*09b0*/  BRA `(.L_x_24) ;  /* 0x0000000000147947 */ /* 0x000fec0003800000 */
.L_x_18:
[----:B------:R-:W-:Y:S01]  /*09c0*/  LOP3.LUT R0, R12, 0x80000000, R9, 0x48, !PT ;  /* 0x800000000c007812 */ /* 0x000fe200078e4809 */
[----:B------:R-:W-:Y:S06]  /*09d0*/  BRA `(.L_x_24) ;  /* 0x00000000000c7947 */ /* 0x000fec0003800000 */
.L_x_17:
[----:B------:R-:W0:Y:S01]  /*09e0*/  MUFU.RSQ R0, -QNAN ;  /* 0xffc0000000007908 */ /* 0x000e220000001400 */
[----:B------:R-:W-:Y:S05]  /*09f0*/  BRA `(.L_x_24) ;  /* 0x0000000000047947 */ /* 0x000fea0003800000 */
.L_x_16:
[----:B------:R-:W-:-:S07]  /*0a00*/  FADD.FTZ R0, R0, R3 ;  /* 0x0000000300007221 */ /* 0x000fce0000010000 */
.L_x_24:
[----:B------:R-:W-:Y:S05]  /*0a10*/  BSYNC.RECONVERGENT B1 ;  /* 0x0000000000017941 */ /* 0x000fea0003800200 */
.L_x_14:
[----:B------:R-:W-:-:S04]  /*0a20*/  IMAD.MOV.U32 R7, RZ, RZ, 0x0 ;  /* 0x00000000ff077424 */ /* 0x000fc800078e00ff */
[----:B0-----:R-:W-:Y:S05]  /*0a30*/  RET.REL.NODEC R6 `(_ZN6caffe267_GLOBAL__N__43_tmpxft_000061ea_00000000_7_swish_op_cpp1_ii_1c32399415SwishCUDAKernelIfEEviPKT_PS2_) ;  /* 0xfffffff406707950 */ /* 0x001fea0003c3ffff */
.L_x_25:
        /* <DEDUP_REMOVED lines=12> */
.L_x_55:


//--------------------- .text._ZN6caffe267_GLOBAL__N__43_tmpxft_000061ea_00000000_7_swish_op_cpp1_ii_1c32399423SwishGradientCUDAKernelIdEEviPKT_S4_S4_PS2_ --------------------------
	.section	.text._ZN6caffe267_GLOBAL__N__43_tmpxft_000061ea_00000000_7_swish_op_cpp1_ii_1c32399423SwishGradientCUDAKernelIdEEviPKT_S4_S4_PS2_,"ax",@progbits
	.align	128
        .global         _ZN6caffe267_GLOBAL__N__43_tmpxft_000061ea_00000000_7_swish_op_cpp1_ii_1c32399423SwishGradientCUDAKernelIdEEviPKT_S4_S4_PS2_
        .type           _ZN6caffe267_GLOBAL__N__43_tmpxft_000061ea_00000000_7_swish_op_cpp1_ii_1c32399423SwishGradientCUDAKernelIdEEviPKT_S4_S4_PS2_,@function
        .size           _ZN6caffe267_GLOBAL__N__43_tmpxft_000061ea_00000000_7_swish_op_cpp1_ii_1c32399423SwishGradientCUDAKernelIdEEviPKT_S4_S4_PS2_,(.L_x_56 - _ZN6caffe267_GLOBAL__N__43_tmpxft_000061ea_00000000_7_swish_op_cpp1_ii_1c32399423SwishGradientCUDAKernelIdEEviPKT_S4_S4_PS2_)
        .other          _ZN6caffe267_GLOBAL__N__43_tmpxft_000061ea_00000000_7_swish_op_cpp1_ii_1c32399423SwishGradientCUDAKernelIdEEviPKT_S4_S4_PS2_,@"STO_CUDA_ENTRY STV_DEFAULT"
_ZN6caffe267_GLOBAL__N__43_tmpxft_000061ea_00000000_7_swish_op_cpp1_ii_1c32399423SwishGradientCUDAKernelIdEEviPKT_S4_S4_PS2_:
.text._ZN6caffe267_GLOBAL__N__43_tmpxft_000061ea_00000000_7_swish_op_cpp1_ii_1c32399423SwishGradientCUDAKernelIdEEviPKT_S4_S4_PS2_:
[----:B------:R-:W-:Y:S01]  /*0000*/  LDC R1, c[0x0][0x37c] ;  /* 0x0000df00ff017b82 */ /* 0x000fe20000000800 */
[----:B------:R-:W0:Y:S07]  /*0010*/  S2R R2, SR_TID.X ;  /* 0x0000000000027919 */ /* 0x000e2e0000002100 */
[----:B------:R-:W0:Y:S01]  /*0020*/  S2UR UR4, SR_CTAID.X ;  /* 0x00000000000479c3 */ /* 0x000e220000002500 */
[----:B------:R-:W1:Y:S07]  /*0030*/  LDCU UR6, c[0x0][0x380] ;  /* 0x00007000ff0677ac */ /* 0x000e6e0008000800 */
[----:B------:R-:W0:Y:S01]  /*0040*/  LDC R5, c[0x0][0x360] ;  /* 0x0000d800ff057b82 */ /* 0x000e220000000800 */
[----:B-1----:R-:W-:Y:S01]  /*0050*/  USHF.R.S32.HI UR5, URZ, 0x1f, UR6 ;  /* 0x0000001fff057899 */ /* 0x002fe20008011406 */
[----:B0-----:R-:W-:-:S05]  /*0060*/  IMAD R2, R5, UR4, R2 ;  /* 0x0000000405027c24 */ /* 0x001fca000f8e0202 */
[----:B------:R-:W-:-:S04]  /*0070*/  ISETP.GE.U32.AND P0, PT, R2, UR6, PT ;  /* 0x0000000602007c0c */ /* 0x000fc8000bf06070 */
[----:B------:R-:W-:-:S13]  /*0080*/  ISETP.GE.U32.AND.EX P0, PT, RZ, UR5, PT, P0 ;  /* 0x00000005ff007c0c */ /* 0x000fda000bf06100 */
[----:B------:R-:W-:Y:S05]  /*0090*/  @P0 EXIT ;  /* 0x000000000000094d */ /* 0x000fea0003800000 */
[----:B------:R-:W0:Y:S01]  /*00a0*/  LDCU UR4, c[0x0][0x370] ;  /* 0x00006e00ff0477ac */ /* 0x000e220008000800 */
[----:B------:R-:W-:Y:S01]  /*00b0*/  BSSY.RECONVERGENT B0, `(.L_x_26) ;  /* 0x000006f000007945 */ /* 0x000fe20003800200 */
[----:B------:R-:W-:Y:S01]  /*00c0*/  IMAD.MOV.U32 R3, RZ, RZ, RZ ;  /* 0x000000ffff037224 */ /* 0x000fe200078e00ff */
[----:B------:R-:W1:Y:S01]  /*00d0*/  LDCU.64 UR6, c[0x0][0x358] ;  /* 0x00006b00ff0677ac */ /* 0x000e620008000a00 */
[----:B------:R-:W2:Y:S01]  /*00e0*/  LDCU UR18, c[0x0][0x380] ;  /* 0x00007000ff1277ac */ /* 0x000ea20008000800 */
[----:B------:R-:W3:Y:S01]  /*00f0*/  LDCU.64 UR12, c[0x0][0x388] ;  /* 0x00007100ff0c77ac */ /* 0x000ee20008000a00 */
[----:B------:R-:W4:Y:S01]  /*0100*/  LDCU.64 UR16, c[0x0][0x3a0] ;  /* 0x00007400ff1077ac */ /* 0x000f220008000a00 */
[----:B0-----:R-:W-:Y:S01]  /*0110*/  IMAD R5, R5, UR4, RZ ;  /* 0x0000000405057c24 */ /* 0x001fe2000f8e02ff */
[----:B------:R-:W0:Y:S06]  /*0120*/  LDCU.128 UR8, c[0x0][0x390] ;  /* 0x00007200ff0877ac */ /* 0x000e2c0008000c00 */
.L_x_31:
[C---:B------:R-:W-:Y:S01]  /*0130*/  IMAD.SHL.U32 R4, R2.reuse, 0x8, RZ ;  /* 0x0000000802047824 */ /* 0x040fe200078e00ff */
[----:B------:R-:W-:-:S04]  /*0140*/  SHF.L.U64.HI R24, R2, 0x3, R3 ;  /* 0x0000000302187819 */ /* 0x000fc80000010203 */
[----:B---3--:R-:W-:-:S04]  /*0150*/  IADD3 R10, P0, PT, R4, UR12, RZ ;  /* 0x0000000c040a7c10 */ /* 0x008fc8000ff1e0ff */
[----:B------:R-:W-:-:S06]  /*0160*/  IADD3.X R11, PT, PT, R24, UR13, RZ, P0, !PT ;  /* 0x0000000d180b7c10 */ /* 0x000fcc00087fe4ff */
[----:B-1----:R-:W3:Y:S01]  /*0170*/  LDG.E.64.CONSTANT R10, desc[UR6][R10.64] ;  /* 0x000000060a0a7981 */ /* 0x002ee2000c1e9b00 */
[C---:B0-----:R-:W-:Y:S02]  /*0180*/  IADD3 R6, P0, PT, R4.reuse, UR10, RZ ;  /* 0x0000000a04067c10 */ /* 0x041fe4000ff1e0ff */
[----:B------:R-:W-:Y:S02]  /*0190*/  IADD3 R8, P1, PT, R4, UR8, RZ ;  /* 0x0000000804087c10 */ /* 0x000fe4000ff3e0ff */
[C---:B------:R-:W-:Y:S02]  /*01a0*/  IADD3.X R7, PT, PT, R24.reuse, UR11, RZ, P0, !PT ;  /* 0x0000000b18077c10 */ /* 0x040fe400087fe4ff */
[----:B------:R-:W-:-:S04]  /*01b0*/  IADD3.X R9, PT, PT, R24, UR9, RZ, P1, !PT ;  /* 0x0000000918097c10 */ /* 0x000fc80008ffe4ff */
[----:B------:R-:W5:Y:S04]  /*01c0*/  LDG.E.64.CONSTANT R6, desc[UR6][R6.64] ;  /* 0x0000000606067981 */ /* 0x000f68000c1e9b00 */
[----:B------:R-:W5:Y:S01]  /*01d0*/  LDG.E.64.CONSTANT R8, desc[UR6][R8.64] ;  /* 0x0000000608087981 */ /* 0x000f62000c1e9b00 */
[----:B------:R-:W-:Y:S01]  /*01e0*/  IMAD.MOV.U32 R12, RZ, RZ, 0x652b82fe ;  /* 0x652b82feff0c7424 */ /* 0x000fe200078e00ff */
[----:B------:R-:W-:Y:S01]  /*01f0*/  UMOV UR14, 0xfefa39ef ;  /* 0xfefa39ef000e7882 */ /* 0x000fe20000000000 */
[----:B------:R-:W-:Y:S01]  /*0200*/  IMAD.MOV.U32 R13, RZ, RZ, 0x3ff71547 ;  /* 0x3ff71547ff0d7424 */ /* 0x000fe200078e00ff */
[----:B------:R-:W-:Y:S01]  /*0210*/  UMOV UR15, 0x3fe62e42 ;  /* 0x3fe62e42000f7882 */ /* 0x000fe20000000000 */
[----:B------:R-:W-:Y:S04]  /*0220*/  BSSY.RECONVERGENT B1, `(.L_x_27) ;  /* 0x0000037000017945 */ /* 0x000fe80003800200 */
[----:B---3--:R-:W-:-:S02]  /*0230*/  DFMA R12, -R10, R12, 6.75539944105574400000e+15 ;  /* 0x433800000a0c742b */ /* 0x008fc4000000010c */
        /* <DEDUP_REMOVED lines=46> */
[----:B------:R-:W-:Y:S02]  /*0520*/  FSEL R29, R17, RZ, !P0 ;  /* 0x000000ff111d7208 */ /* 0x000fe40004000000 */
[----:B------:R-:W-:-:S05]  /*0530*/  @!P1 SHF.R.S32.HI R11, RZ, 0x1, R0 ;  /* 0x00000001ff0b9819 */ /* 0x000fca0000011400 */
[----:B------:R-:W-:Y:S02]  /*0540*/  @!P1 IMAD.IADD R10, R12, 0x1, -R11 ;  /* 0x000000010c0a9824 */ /* 0x000fe400078e0a0b */
[----:B------:R-:W-:-:S03]  /*0550*/  @!P1 IMAD R15, R11, 0x100000, R15 ;  /* 0x001000000b0f9824 */ /* 0x000fc600078e020f */
[----:B------:R-:W-:Y:S01]  /*0560*/  @!P1 LEA R11, R10, 0x3ff00000, 0x14 ;  /* 0x3ff000000a0b9811 */ /* 0x000fe200078ea0ff */
[----:B------:R-:W-:-:S06]  /*0570*/  @!P1 IMAD.MOV.U32 R10, RZ, RZ, RZ ;  /* 0x000000ffff0a9224 */ /* 0x000fcc00078e00ff */
[----:B------:R-:W-:-:S11]  /*0580*/  @!P1 DMUL R28, R14, R10 ;  /* 0x0000000a0e1c9228 */ /* 0x000fd60000000000 */
.L_x_28:
[----:B--2-4-:R-:W-:Y:S05]  /*0590*/  BSYNC.RECONVERGENT B1 ;  /* 0x0000000000017941 */ /* 0x014fea0003800200 */
.L_x_27:
[----:B------:R-:W-:Y:S01]  /*05a0*/  DADD R28, R28, 1 ;  /* 0x3ff000001c1c7429 */ /* 0x000fe20000000000 */
[----:B------:R-:W-:Y:S01]  /*05b0*/  IMAD.MOV.U32 R10, RZ, RZ, 0x1 ;  /* 0x00000001ff0a7424 */ /* 0x000fe200078e00ff */
[----:B-----5:R-:W-:Y:S01]  /*05c0*/  DADD R14, -R8, 1 ;  /* 0x3ff00000080e7429 */ /* 0x020fe20000000100 */
[----:B------:R-:W-:Y:S03]  /*05d0*/  BSSY.RECONVERGENT B1, `(.L_x_29) ;  /* 0x0000012000017945 */ /* 0x000fe60003800200 */
[----:B------:R-:W0:Y:S06]  /*05e0*/  MUFU.RCP64H R11, R29 ;  /* 0x0000001d000b7308 */ /* 0x000e2c0000001800 */
[----:B------:R-:W-:Y:S01]  /*05f0*/  FSETP.GEU.AND P1, PT, |R15|, 6.5827683646048100446e-37, PT ;  /* 0x036000000f00780b */ /* 0x000fe20003f2e200 */
        /* <DEDUP_REMOVED lines=12> */
[----:B------:R-:W-:Y:S05]  /*06c0*/  CALL.REL.NOINC `($__internal_2_$__cuda_sm20_div_rn_f64_full) ;  /* 0x00000000003c7944 */ /* 0x000fea0003c00000 */
[----:B------:R-:W-:Y:S02]  /*06d0*/  IMAD.MOV.U32 R10, RZ, RZ, R18 ;  /* 0x000000ffff0a7224 */ /* 0x000fe400078e0012 */
[----:B------:R-:W-:-:S07]  /*06e0*/  IMAD.MOV.U32 R11, RZ, RZ, R19 ;  /* 0x000000ffff0b7224 */ /* 0x000fce00078e0013 */
.L_x_30:
[----:B------:R-:W-:Y:S05]  /*06f0*/  BSYNC.RECONVERGENT B1 ;  /* 0x0000000000017941 */ /* 0x000fea0003800200 */
.L_x_29:
[----:B------:R-:W-:Y:S01]  /*0700*/  DADD R8, R8, R10 ;  /* 0x0000000008087229 */ /* 0x000fe2000000000a */
[----:B------:R-:W-:-:S04]  /*0710*/  IADD3 R10, P0, PT, R4, UR16, RZ ;  /* 0x00000010040a7c10 */ /* 0x000fc8000ff1e0ff */
[----:B------:R-:W-:-:S03]  /*0720*/  IADD3.X R11, PT, PT, R24, UR17, RZ, P0, !PT ;  /* 0x00000011180b7c10 */ /* 0x000fc600087fe4ff */
[----:B------:R-:W-:Y:S01]  /*0730*/  DMUL R6, R6, R8 ;  /* 0x0000000806067228 */ /* 0x000fe20000000000 */
[----:B------:R-:W-:-:S05]  /*0740*/  IADD3 R2, P0, PT, R5, R2, RZ ;  /* 0x0000000205027210 */ /* 0x000fca0007f1e0ff */
[----:B------:R-:W-:Y:S01]  /*0750*/  IMAD.X R3, RZ, RZ, R3, P0 ;  /* 0x000000ffff037224 */ /* 0x000fe200000e0603 */
[----:B------:R0:W-:Y:S01]  /*0760*/  STG.E.64 desc[UR6][R10.64], R6 ;  /* 0x000000060a007986 */ /* 0x0001e2000c101b06 */
[----:B------:R-:W-:-:S04]  /*0770*/  ISETP.GE.U32.AND P0, PT, R2, UR18, PT ;  /* 0x0000001202007c0c */ /* 0x000fc8000bf06070 */
[----:B------:R-:W-:-:S13]  /*0780*/  ISETP.GE.U32.AND.EX P0, PT, R3, UR5, PT, P0 ;  /* 0x0000000503007c0c */ /* 0x000fda000bf06100 */
[----:B0-----:R-:W-:Y:S05]  /*0790*/  @!P0 BRA `(.L_x_31) ;  /* 0xfffffff800648947 */ /* 0x001fea000383ffff */
[----:B------:R-:W-:Y:S05]  /*07a0*/  BSYNC.RECONVERGENT B0 ;  /* 0x0000000000007941 */ /* 0x000fea0003800200 */
.L_x_26:
[----:B------:R-:W-:Y:S05]  /*07b0*/  EXIT ;  /* 0x000000000000794d */ /* 0x000fea0003800000 */
        .weak           $__internal_2_$__cuda_sm20_div_rn_f64_full
        .type           $__internal_2_$__cuda_sm20_div_rn_f64_full,@function
        .size           $__internal_2_$__cuda_sm20_div_rn_f64_full,(.L_x_56 - $__internal_2_$__cuda_sm20_div_rn_f64_full)
$__internal_2_$__cuda_sm20_div_rn_f64_full:
        /* <DEDUP_REMOVED lines=13> */
[----:B------:R-:W-:-:S03]  /*0890*/  ISETP.GE.U32.AND P1, PT, R25, R28, PT ;  /* 0x0000001c1900720c */ /* 0x000fc60003f26070 */
[----:B------:R-:W-:Y:S02]  /*08a0*/  @!P2 LOP3.LUT R18, R13, 0x7ff00000, RZ, 0xc0, !PT ;  /* 0x7ff000000d12a812 */ /* 0x000fe400078ec0ff */
[----:B------:R-:W0:Y:S02]  /*08b0*/  MUFU.RCP64H R17, R11 ;  /* 0x0000000b00117308 */ /* 0x000e240000001800 */
[----:B------:R-:W-:Y:S02]  /*08c0*/  @!P2 ISETP.GE.U32.AND P3, PT, R25, R18, PT ;  /* 0x000000121900a20c */ /* 0x000fe40003f66070 */
[----:B------:R-:W-:Y:S02]  /*08d0*/  @!P0 LOP3.LUT R28, R11, 0x7ff00000, RZ, 0xc0, !PT ;  /* 0x7ff000000b1c8812 */ /* 0x000fe400078ec0ff */
[----:B------:R-:W-:-:S04]  /*08e0*/  @!P2 SEL R19, R26, 0x63400000, !P3 ;  /* 0x634000001a13a807 */ /* 0x000fc80005800000 */
        /* <DEDUP_REMOVED lines=11> */
[----:B------:R-:W-:-:S08]  /*09a0*/  DFMA R18, R20, R18, R20 ;  /* 0x000000121412722b */ /* 0x000fd00000000014 */
[----:B------:R-:W-:-:S08]  /*09b0*/  DMUL R20, R18, R16 ;  /* 0x0000001012147228 */ /* 0x000fd00000000000 */
[----:B------:R-:W-:-:S08]  /*09c0*/  DFMA R22, R20, -R10, R16 ;  /* 0x8000000a1416722b */ /* 0x000fd00000000010 */
[----:B------:R-:W-:Y:S01]  /*09d0*/  DFMA R22, R18, R22, R20 ;  /* 0x000000161216722b */ /* 0x000fe20000000014 */
[----:B------:R-:W-:Y:S01]  /*09e0*/  IMAD.MOV.U32 R21, RZ, RZ, R25 ;  /* 0x000000ffff157224 */ /* 0x000fe200078e0019 */
[----:B------:R-:W-:-:S05]  /*09f0*/  @!P2 LOP3.LUT R21, R17, 0x7ff00000, RZ, 0xc0, !PT ;  /* 0x7ff000001115a812 */ /* 0x000fca00078ec0ff */
[----:B------:R-:W-:-:S05]  /*0a00*/  VIADD R18, R21, 0xffffffff ;  /* 0xffffffff15127836 */ /* 0x000fca0000000000 */
[----:B------:R-:W-:Y:S01]  /*0a10*/  ISETP.GT.U32.AND P0, PT, R18, 0x7feffffe, PT ;  /* 0x7feffffe1200780c */ /* 0x000fe20003f04070 */
[----:B------:R-:W-:-:S05]  /*0a20*/  VIADD R18, R28, 0xffffffff ;  /* 0xffffffff1c127836 */ /* 0x000fca0000000000 */
[----:B------:R-:W-:-:S13]  /*0a30*/  ISETP.GT.U32.OR P0, PT, R18, 0x7feffffe, P0 ;  /* 0x7feffffe1200780c */ /* 0x000fda0000704470 */
        /* <DEDUP_REMOVED lines=28> */
.L_x_33:
        /* <DEDUP_REMOVED lines=16> */
.L_x_36:
[----:B------:R-:W-:Y:S01]  /*0d00*/  LOP3.LUT R19, R13, 0x80000, RZ, 0xfc, !PT ;  /* 0x000800000d137812 */ /* 0x000fe200078efcff */
[----:B------:R-:W-:Y:S01]  /*0d10*/  IMAD.MOV.U32 R18, RZ, RZ, R12 ;  /* 0x000000ffff127224 */ /* 0x000fe200078e000c */
[----:B------:R-:W-:Y:S06]  /*0d20*/  BRA `(.L_x_34) ;  /* 0x0000000000087947 */ /* 0x000fec0003800000 */
.L_x_35:
[----:B------:R-:W-:Y:S01]  /*0d30*/  LOP3.LUT R19, R15, 0x80000, RZ, 0xfc, !PT ;  /* 0x000800000f137812 */ /* 0x000fe200078efcff */
[----:B------:R-:W-:-:S07]  /*0d40*/  IMAD.MOV.U32 R18, RZ, RZ, R14 ;  /* 0x000000ffff127224 */ /* 0x000fce00078e000e */
.L_x_34:
[----:B------:R-:W-:Y:S05]  /*0d50*/  BSYNC.RECONVERGENT B2 ;  /* 0x0000000000027941 */ /* 0x000fea0003800200 */
.L_x_32:
[----:B------:R-:W-:Y:S02]  /*0d60*/  IMAD.MOV.U32 R10, RZ, RZ, R0 ;  /* 0x000000ffff0a7224 */ /* 0x000fe400078e0000 */
[----:B------:R-:W-:-:S04]  /*0d70*/  IMAD.MOV.U32 R11, RZ, RZ, 0x0 ;  /* 0x00000000ff0b7424 */ /* 0x000fc800078e00ff */
[----:B------:R-:W-:Y:S05]  /*0d80*/  RET.REL.NODEC R10 `(_ZN6caffe267_GLOBAL__N__43_tmpxft_000061ea_00000000_7_swish_op_cpp1_ii_1c32399423SwishGradientCUDAKernelIdEEviPKT_S4_S4_PS2_) ;  /* 0xfffffff00a9c7950 */ /* 0x000fea0003c3ffff */
.L_x_37:
        /* <DEDUP_REMOVED lines=15> */
.L_x_56:


//--------------------- .text._ZN6caffe267_GLOBAL__N__43_tmpxft_000061ea_00000000_7_swish_op_cpp1_ii_1c32399423SwishGradientCUDAKernelIfEEviPKT_S4_S4_PS2_ --------------------------
	.section	.text._ZN6caffe267_GLOBAL__N__43_tmpxft_000061ea_00000000_7_swish_op_cpp1_ii_1c32399423SwishGradientCUDAKernelIfEEviPKT_S4_S4_PS2_,"ax",@progbits
	.align	128
        .global         _ZN6caffe267_GLOBAL__N__43_tmpxft_000061ea_00000000_7_swish_op_cpp1_ii_1c32399423SwishGradientCUDAKernelIfEEviPKT_S4_S4_PS2_
        .type           _ZN6caffe267_GLOBAL__N__43_tmpxft_000061ea_00000000_7_swish_op_cpp1_ii_1c32399423SwishGradientCUDAKernelIfEEviPKT_S4_S4_PS2_,@function
        .size           _ZN6caffe267_GLOBAL__N__43_tmpxft_000061ea_00000000_7_swish_op_cpp1_ii_1c32399423SwishGradientCUDAKernelIfEEviPKT_S4_S4_PS2_,(.L_x_57 - _ZN6caffe267_GLOBAL__N__43_tmpxft_000061ea_00000000_7_swish_op_cpp1_ii_1c32399423SwishGradientCUDAKernelIfEEviPKT_S4_S4_PS2_)
        .other          _ZN6caffe267_GLOBAL__N__43_tmpxft_000061ea_00000000_7_swish_op_cpp1_ii_1c32399423SwishGradientCUDAKernelIfEEviPKT_S4_S4_PS2_,@"STO_CUDA_ENTRY STV_DEFAULT"
_ZN6caffe267_GLOBAL__N__43_tmpxft_000061ea_00000000_7_swish_op_cpp1_ii_1c32399423SwishGradientCUDAKernelIfEEviPKT_S4_S4_PS2_:
.text._ZN6caffe267_GLOBAL__N__43_tmpxft_000061ea_00000000_7_swish_op_cpp1_ii_1c32399423SwishGradientCUDAKernelIfEEviPKT_S4_S4_PS2_:
        /* <DEDUP_REMOVED lines=17> */
[----:B------:R-:W1:Y:S01]  /*0110*/  LDCU.128 UR12, c[0x0][0x390] ;  /* 0x00007200ff0c77ac */ /* 0x000e620008000c00 */
[----:B0-----:R-:W-:-:S12]  /*0120*/  UIMAD UR4, UR4, UR5, URZ ;  /* 0x00000005040472a4 */ /* 0x001fd8000f8e02ff */
.L_x_41:
[C---:B------:R-:W-:Y:S01]  /*0130*/  IMAD.SHL.U32 R4, R2.reuse, 0x4, RZ ;  /* 0x0000000402047824 */ /* 0x040fe200078e00ff */
[----:B------:R-:W-:-:S04]  /*0140*/  SHF.L.U64.HI R15, R2, 0x2, R5 ;  /* 0x00000002020f7819 */ /* 0x000fc80000010205 */
[----:B---3--:R-:W-:-:S04]  /*0150*/  IADD3 R12, P0, PT, R4, UR10, RZ ;  /* 0x0000000a040c7c10 */ /* 0x008fc8000ff1e0ff */
[----:B------:R-:W-:-:S05]  /*0160*/  IADD3.X R13, PT, PT, R15, UR11, RZ, P0, !PT ;  /* 0x0000000b0f0d7c10 */ /* 0x000fca00087fe4ff */
[----:B-1----:R-:W3:Y:S01]  /*0170*/  LDG.E.CONSTANT R12, desc[UR6][R12.64] ;  /* 0x000000060c0c7981 */ /* 0x002ee2000c1e9900 */
[----:B------:R-:W-:-:S04]  /*0180*/  IADD3 R8, P0, PT, R4, UR12, RZ ;  /* 0x0000000c04087c10 */ /* 0x000fc8000ff1e0ff */
[----:B------:R-:W-:-:S05]  /*0190*/  IADD3.X R9, PT, PT, R15, UR13, RZ, P0, !PT ;  /* 0x0000000d0f097c10 */ /* 0x000fca00087fe4ff */
[----:B------:R-:W2:Y:S01]  /*01a0*/  LDG.E.CONSTANT R6, desc[UR6][R8.64] ;  /* 0x0000000608067981 */ /* 0x000ea2000c1e9900 */
[----:B------:R-:W-:-:S04]  /*01b0*/  IADD3 R10, P0, PT, R4, UR14, RZ ;  /* 0x0000000e040a7c10 */ /* 0x000fc8000ff1e0ff */
[----:B------:R-:W-:-:S05]  /*01c0*/  IADD3.X R11, PT, PT, R15, UR15, RZ, P0, !PT ;  /* 0x0000000f0f0b7c10 */ /* 0x000fca00087fe4ff */
[----:B------:R0:W5:Y:S01]  /*01d0*/  LDG.E.CONSTANT R7, desc[UR6][R10.64] ;  /* 0x000000060a077981 */ /* 0x000162000c1e9900 */
[----:B------:R-:W-:Y:S01]  /*01e0*/  BSSY.RECONVERGENT B1, `(.L_x_39) ;  /* 0x000001d000017945 */ /* 0x000fe20003800200 */
[C---:B---3--:R-:W-:Y:S01]  /*01f0*/  FMUL R0, R12.reuse, -1.4426950216293334961 ;  /* 0xbfb8aa3b0c007820 */ /* 0x048fe20000400000 */
[----:B------:R-:W-:-:S03]  /*0200*/  FSETP.GEU.AND P1, PT, R12, -105, PT ;  /* 0xc2d200000c00780b */ /* 0x000fc60003f2e000 */
[----:B------:R2:W1:Y:S02]  /*0210*/  FRND.TRUNC R3, R0 ;  /* 0x0000000000037307 */ /* 0x000464000020d000 */
[----:B--2---:R-:W-:Y:S01]  /*0220*/  FADD R0, -R6, 1 ;  /* 0x3f80000006007421 */ /* 0x004fe20000000100 */
[----:B-1----:R-:W-:Y:S01]  /*0230*/  FADD R16, RZ, R3 ;  /* 0x00000003ff107221 */ /* 0x002fe20000000000 */
[----:B------:R-:W-:-:S04]  /*0240*/  FFMA R14, R3, -0.693145751953125, -R12 ;  /* 0xbf317200030e7823 */ /* 0x000fc8000000080c */
[----:B------:R-:W-:Y:S01]  /*0250*/  FSETP.GEU.AND P0, PT, R16, -126, PT ;  /* 0xc2fc00001000780b */ /* 0x000fe20003f0e000 */
[----:B------:R-:W-:-:S04]  /*0260*/  FFMA R14, R3, -1.428606765330187045e-06, R14 ;  /* 0xb5bfbe8e030e7823 */ /* 0x000fc8000000000e */
[----:B------:R-:W-:-:S06]  /*0270*/  FMUL R14, R14, 1.4426950216293334961 ;  /* 0x3fb8aa3b0e0e7820 */ /* 0x000fcc0000400000 */
[----:B------:R-:W-:Y:S02]  /*0280*/  MUFU.EX2 R14, R14 ;  /* 0x0000000e000e7308 */ /* 0x000fe40000000800 */
[----:B------:R-:W-:-:S06]  /*0290*/  @!P0 FMUL R16, R16, 0.5 ;  /* 0x3f00000010108820 */ /* 0x000fcc0000400000 */
[----:B------:R-:W1:Y:S02]  /*02a0*/  MUFU.EX2 R3, R16 ;  /* 0x0000001000037308 */ /* 0x000e640000000800 */
[----:B-1----:R-:W-:Y:S01]  /*02b0*/  @!P0 FMUL R3, R3, R3 ;  /* 0x0000000303038220 */ /* 0x002fe20000400000 */
[----:B------:R-:W-:-:S03]  /*02c0*/  FSETP.GT.AND P0, PT, R12, 105, PT ;  /* 0x42d200000c00780b */ /* 0x000fc60003f04000 */
[----:B------:R-:W-:-:S05]  /*02d0*/  FFMA R3, R14, R3, 1 ;  /* 0x3f8000000e037423 */ /* 0x000fca0000000003 */
[----:B------:R-:W-:-:S04]  /*02e0*/  FSEL R3, R3, 1, !P0 ;  /* 0x3f80000003037808 */ /* 0x000fc80004000000 */
[----:B------:R-:W-:-:S04]  /*02f0*/  FSEL R12, R3, +INF , P1 ;  /* 0x7f800000030c7808 */ /* 0x000fc80000800000 */
[----:B------:R-:W1:Y:S08]  /*0300*/  MUFU.RCP R3, R12 ;  /* 0x0000000c00037308 */ /* 0x000e700000001000 */
[----:B------:R-:W2:Y:S01]  /*0310*/  FCHK P0, R0, R12 ;  /* 0x0000000c00007302 */ /* 0x000ea20000000000 */
[----:B-1----:R-:W-:-:S04]  /*0320*/  FFMA R8, -R12, R3, 1 ;  /* 0x3f8000000c087423 */ /* 0x002fc80000000103 */
[----:B------:R-:W-:-:S04]  /*0330*/  FFMA R3, R3, R8, R3 ;  /* 0x0000000803037223 */ /* 0x000fc80000000003 */
[----:B------:R-:W-:-:S04]  /*0340*/  FFMA R8, R0, R3, RZ ;  /* 0x0000000300087223 */ /* 0x000fc800000000ff */
[----:B------:R-:W-:-:S04]  /*0350*/  FFMA R9, -R12, R8, R0 ;  /* 0x000000080c097223 */ /* 0x000fc80000000100 */
[----:B------:R-:W-:Y:S01]  /*0360*/  FFMA R3, R3, R9, R8 ;  /* 0x0000000903037223 */ /* 0x000fe20000000008 */
[----:B0-2---:R-:W-:Y:S06]  /*0370*/  @!P0 BRA `(.L_x_40) ;  /* 0x00000000000c8947 */ /* 0x005fec0003800000 */
[----:B------:R-:W-:-:S07]  /*0380*/  MOV R8, 0x3a0 ;  /* 0x000003a000087802 */ /* 0x000fce0000000f00 */
[----:B----45:R-:W-:Y:S05]  /*0390*/  CALL.REL.NOINC `($__internal_3_$__cuda_sm3x_div_rn_noftz_f32_slowpath) ;  /* 0x0000000000387944 */ /* 0x030fea0003c00000 */
[----:B------:R-:W-:-:S07]  /*03a0*/  IMAD.MOV.U32 R3, RZ, RZ, R0 ;  /* 0x000000ffff037224 */ /* 0x000fce00078e0000 */
.L_x_40:
[----:B----4-:R-:W-:Y:S05]  /*03b0*/  BSYNC.RECONVERGENT B1 ;  /* 0x0000000000017941 */ /* 0x010fea0003800200 */
.L_x_39:
[----:B------:R-:W-:Y:S01]  /*03c0*/  IADD3 R8, P0, PT, R4, UR16, RZ ;  /* 0x0000001004087c10 */ /* 0x000fe2000ff1e0ff */
[----:B------:R-:W-:-:S03]  /*03d0*/  FADD R6, R6, R3 ;  /* 0x0000000306067221 */ /* 0x000fc60000000000 */
[----:B------:R-:W-:Y:S01]  /*03e0*/  IADD3.X R9, PT, PT, R15, UR17, RZ, P0, !PT ;  /* 0x000000110f097c10 */ /* 0x000fe200087fe4ff */
[----:B-----5:R-:W-:Y:S01]  /*03f0*/  FMUL R7, R7, R6 ;  /* 0x0000000607077220 */ /* 0x020fe20000400000 */
[----:B------:R-:W-:-:S04]  /*0400*/  IADD3 R2, P0, PT, R2, UR4, RZ ;  /* 0x0000000402027c10 */ /* 0x000fc8000ff1e0ff */
[----:B------:R0:W-:Y:S01]  /*0410*/  STG.E desc[UR6][R8.64], R7 ;  /* 0x0000000708007986 */ /* 0x0001e2000c101906 */
[----:B------:R-:W-:Y:S01]  /*0420*/  IMAD.X R5, RZ, RZ, R5, P0 ;  /* 0x000000ffff057224 */ /* 0x000fe200000e0605 */
[----:B------:R-:W-:-:S04]  /*0430*/  ISETP.GE.U32.AND P0, PT, R2, UR9, PT ;  /* 0x0000000902007c0c */ /* 0x000fc8000bf06070 */
[----:B------:R-:W-:-:S13]  /*0440*/  ISETP.GE.U32.AND.EX P0, PT, R5, UR8, PT, P0 ;  /* 0x0000000805007c0c */ /* 0x000fda000bf06100 */
[----:B0-----:R-:W-:Y:S05]  /*0450*/  @!P0 BRA `(.L_x_41) ;  /* 0xfffffffc00348947 */ /* 0x001fea000383ffff */
[----:B------:R-:W-:Y:S05]  /*0460*/  BSYNC.RECONVERGENT B0 ;  /* 0x0000000000007941 */ /* 0x000fea0003800200 */
.L_x_38:
[----:B------:R-:W-:Y:S05]  /*0470*/  EXIT ;  /* 0x000000000000794d */ /* 0x000fea0003800000 */
        .weak           $__internal_3_$__cuda_sm3x_div_rn_noftz_f32_slowpath
        .type           $__internal_3_$__cuda_sm3x_div_rn_noftz_f32_slowpath,@function
        .size           $__internal_3_$__cuda_sm3x_div_rn_noftz_f32_slowpath,(.L_x_57 - $__internal_3_$__cuda_sm3x_div_rn_noftz_f32_slowpath)
$__internal_3_$__cuda_sm3x_div_rn_noftz_f32_slowpath:
        /* <DEDUP_REMOVED lines=36> */
.L_x_43:
        /* <DEDUP_REMOVED lines=51> */
.L_x_50:
[----:B------:R-:W-:-:S04]  /*09f0*/  LOP3.LUT R0, R0, 0x80000000, RZ, 0xc0, !PT ;  /* 0x8000000000007812 */ /* 0x000fc800078ec0ff */
[----:B------:R-:W-:Y:S01]  /*0a00*/  LOP3.LUT R0, R0, 0x7f800000, RZ, 0xfc, !PT ;  /* 0x7f80000000007812 */ /* 0x000fe200078efcff */
[----:B------:R-:W-:Y:S06]  /*0a10*/  BRA `(.L_x_51) ;  /* 0x0000000000047947 */ /* 0x000fec0003800000 */
.L_x_49:
[----:B------:R-:W-:-:S07]  /*0a20*/  IMAD R0, R10, 0x800000, R0 ;  /* 0x008000000a007824 */ /* 0x000fce00078e0200 */
.L_x_51:
[----:B------:R-:W-:Y:S05]  /*0a30*/  BSYNC.RECONVERGENT B3 ;  /* 0x0000000000037941 */ /* 0x000fea0003800200 */
.L_x_48:
[----:B------:R-:W-:Y:S05]  /*0a40*/  BRA `(.L_x_52) ;  /* 0x0000000000207947 */ /* 0x000fea0003800000 */
.L_x_47:
[----:B------:R-:W-:-:S04]  /*0a50*/  LOP3.LUT R0, R12, 0x80000000, R11, 0x48, !PT ;  /* 0x800000000c007812 */ /* 0x000fc800078e480b */
[----:B------:R-:W-:Y:S01]  /*0a60*/  LOP3.LUT R0, R0, 0x7f800000, RZ, 0xfc, !PT ;  /* 0x7f80000000007812 */ /* 0x000fe200078efcff */
[----:B------:R-:W-:Y:S06]  /*0a70*/  BRA `(.L_x_52) ;  /* 0x0000000000147947 */ /* 0x000fec0003800000 */
.L_x_46:
[----:B------:R-:W-:Y:S01]  /*0a80*/  LOP3.LUT R0, R12, 0x80000000, R11, 0x48, !PT ;  /* 0x800000000c007812 */ /* 0x000fe200078e480b */
[----:B------:R-:W-:Y:S06]  /*0a90*/  BRA `(.L_x_52) ;  /* 0x00000000000c7947 */ /* 0x000fec0003800000 */
.L_x_45:
[----:B------:R-:W0:Y:S01]  /*0aa0*/  MUFU.RSQ R0, -QNAN ;  /* 0xffc0000000007908 */ /* 0x000e220000001400 */
[----:B------:R-:W-:Y:S05]  /*0ab0*/  BRA `(.L_x_52) ;  /* 0x0000000000047947 */ /* 0x000fea0003800000 */
.L_x_44:
[----:B------:R-:W-:-:S07]  /*0ac0*/  FADD.FTZ R0, R0, R3 ;  /* 0x0000000300007221 */ /* 0x000fce0000010000 */
.L_x_52:
[----:B------:R-:W-:Y:S05]  /*0ad0*/  BSYNC.RECONVERGENT B2 ;  /* 0x0000000000027941 */ /* 0x000fea0003800200 */
.L_x_42:
[----:B------:R-:W-:-:S04]  /*0ae0*/  IMAD.MOV.U32 R9, RZ, RZ, 0x0 ;  /* 0x00000000ff097424 */ /* 0x000fc800078e00ff */
[----:B0-----:R-:W-:Y:S05]  /*0af0*/  RET.REL.NODEC R8 `(_ZN6caffe267_GLOBAL__N__43_tmpxft_000061ea_00000000_7_swish_op_cpp1_ii_1c32399423SwishGradientCUDAKernelIfEEviPKT_S4_S4_PS2_) ;  /* 0xfffffff408407950 */ /* 0x001fea0003c3ffff */
.L_x_53:
        /* <DEDUP_REMOVED lines=16> */
.L_x_57:


//--------------------- .nv.shared.reserved.0     --------------------------
	.section	.nv.shared.reserved.0,"aw",@nobits
	.weak		__nv_reservedSMEM_offset_0_alias
	.size		__nv_reservedSMEM_offset_0_alias, 0, 64
	.other		__nv_reservedSMEM_offset_0_alias,@"STO_CUDA_RESERVED_SHARED STV_DEFAULT"
__nv_reservedSMEM_offset_0_alias:
	.zero		0
	.zero		64


//--------------------- .nv.global                --------------------------
	.section	.nv.global,"aw",@nobits
	.align	8
.nv.global:
	.type		_ZTVN10__cxxabiv120__function_type_infoE,@object
	.size		_ZTVN10__cxxabiv120__function_type_infoE,(_ZTVN10__cxxabiv120__si_class_type_infoE - _ZTVN10__cxxabiv120__function_type_infoE)
_ZTVN10__cxxabiv120__function_type_infoE:
	.zero		8
	.type		_ZTVN10__cxxabiv120__si_class_type_infoE,@object
	.size		_ZTVN10__cxxabiv120__si_class_type_infoE,(_ZTTNSt7__cxx1119basic_ostringstreamIcSt11char_traitsIcESaIcEEE - _ZTVN10__cxxabiv120__si_class_type_infoE)
_ZTVN10__cxxabiv120__si_class_type_infoE:
	.zero		8
	.type		_ZTTNSt7__cxx1119basic_ostringstreamIcSt11char_traitsIcESaIcEEE,@object
	.size		_ZTTNSt7__cxx1119basic_ostringstreamIcSt11char_traitsIcESaIcEEE,(_ZTVN10__cxxabiv117__class_type_infoE - _ZTTNSt7__cxx1119basic_ostringstreamIcSt11char_traitsIcESaIcEEE)
_ZTTNSt7__cxx1119basic_ostringstreamIcSt11char_traitsIcESaIcEEE:
	.zero		8
	.type		_ZTVN10__cxxabiv117__class_type_infoE,@object
	.size		_ZTVN10__cxxabiv117__class_type_infoE,(_ZTTSo - _ZTVN10__cxxabiv117__class_type_infoE)
_ZTVN10__cxxabiv117__class_type_infoE:
	.zero		8
	.type		_ZTTSo,@object
	.size		_ZTTSo,(_ZTVN10__cxxabiv119__pointer_type_infoE - _ZTTSo)
_ZTTSo:
	.zero		8
	.type		_ZTVN10__cxxabiv119__pointer_type_infoE,@object
	.size		_ZTVN10__cxxabiv119__pointer_type_infoE,(_ZTVSt9basic_iosIcSt11char_traitsIcEE - _ZTVN10__cxxabiv119__pointer_type_infoE)
_ZTVN10__cxxabiv119__pointer_type_infoE:
	.zero		8
	.type		_ZTVSt9basic_iosIcSt11char_traitsIcEE,@object
	.size		_ZTVSt9basic_iosIcSt11char_traitsIcEE,(_ZTVN3c105ErrorE - _ZTVSt9basic_iosIcSt11char_traitsIcEE)
_ZTVSt9basic_iosIcSt11char_traitsIcEE:
	.zero		32
	.type		_ZTVN3c105ErrorE,@object
	.size		_ZTVN3c105ErrorE,(_ZTVN3c1011StorageImplE - _ZTVN3c105ErrorE)
_ZTVN3c105ErrorE:
	.zero		40
	.type		_ZTVN3c1011StorageImplE,@object
	.size		_ZTVN3c1011StorageImplE,(_ZTVN3c1020intrusive_ptr_targetE - _ZTVN3c1011StorageImplE)
_ZTVN3c1011StorageImplE:
	.zero		40
	.type		_ZTVN3c1020intrusive_ptr_targetE,@object
	.size		_ZTVN3c1020intrusive_ptr_targetE,(_ZTVSt9exception - _ZTVN3c1020intrusive_ptr_targetE)
_ZTVN3c1020intrusive_ptr_targetE:
	.zero		40
	.type		_ZTVSt9exception,@object
	.size		_ZTVSt9exception,(_ZTVSt15basic_streambufIcSt11char_traitsIcEE - _ZTVSt9exception)
_ZTVSt9exception:
	.zero		40
	.type		_ZTVSt15basic_streambufIcSt11char_traitsIcEE,@object
	.size		_ZTVSt15basic_streambufIcSt11char_traitsIcEE,(_ZTVNSt7__cxx1115basic_stringbufIcSt11char_traitsIcESaIcEEE - _ZTVSt15basic_streambufIcSt11char_traitsIcEE)
_ZTVSt15basic_streambufIcSt11char_traitsIcEE:
	.zero		128
	.type		_ZTVNSt7__cxx1115basic_stringbufIcSt11char_traitsIcESaIcEEE,@object
	.size		_ZTVNSt7__cxx1115basic_stringbufIcSt11char_traitsIcESaIcEEE,(_ZTVN6caffe215SwishGradientOpINS_11CUDAContextEEE - _ZTVNSt7__cxx1115basic_stringbufIcSt11char_traitsIcESaIcEEE)
_ZTVNSt7__cxx1115basic_stringbufIcSt11char_traitsIcESaIcEEE:
	.zero		128
	.type		_ZTVN6caffe215SwishGradientOpINS_11CUDAContextEEE,@object
	.size		_ZTVN6caffe215SwishGradientOpINS_11CUDAContextEEE,(_ZTVN6caffe226UnaryElementwiseWithArgsOpINS_11TensorTypesIJfdEEENS_11CUDAContextENS_27UnaryFunctorWithDefaultCtorINS_12SwishFunctorIS3_EEEENS_15SameTypeAsInputEEE - _ZTVN6caffe215SwishGradientOpINS_11CUDAContextEEE)
_ZTVN6caffe215SwishGradientOpINS_11CUDAContextEEE:
	.zero		136
	.type		_ZTVN6caffe226UnaryElementwiseWithArgsOpINS_11TensorTypesIJfdEEENS_11CUDAContextENS_27UnaryFunctorWithDefaultCtorINS_12SwishFunctorIS3_EEEENS_15SameTypeAsInputEEE,@object
	.size		_ZTVN6caffe226UnaryElementwiseWithArgsOpINS_11TensorTypesIJfdEEENS_11CUDAContextENS_27UnaryFunctorWithDefaultCtorINS_12SwishFunctorIS3_EEEENS_15SameTypeAsInputEEE,(_ZTVN6caffe28OperatorINS_11CUDAContextEEE - _ZTVN6caffe226UnaryElementwiseWithArgsOpINS_11TensorTypesIJfdEEENS_11CUDAContextENS_27UnaryFunctorWithDefaultCtorINS_12SwishFunctorIS3_EEEENS_15SameTypeAsInputEEE)
_ZTVN6caffe226UnaryElementwiseWithArgsOpINS_11TensorTypesIJfdEEENS_11CUDAContextENS_27UnaryFunctorWithDefaultCtorINS_12SwishFunctorIS3_EEEENS_15SameTypeAsInputEEE:
	.zero		136
	.type		_ZTVN6caffe28OperatorINS_11CUDAContextEEE,@object
	.size		_ZTVN6caffe28OperatorINS_11CUDAContextEEE,(.L_13 - _ZTVN6caffe28OperatorINS_11CUDAContextEEE)
_ZTVN6caffe28OperatorINS_11CUDAContextEEE:
	.zero		136
.L_13:


//--------------------- .nv.constant0._ZN6caffe267_GLOBAL__N__43_tmpxft_000061ea_00000000_7_swish_op_cpp1_ii_1c32399415SwishCUDAKernelIdEEviPKT_PS2_ --------------------------
	.section	.nv.constant0._ZN6caffe267_GLOBAL__N__43_tmpxft_000061ea_00000000_7_swish_op_cpp1_ii_1c32399415SwishCUDAKernelIdEEviPKT_PS2_,"a",@progbits
	.sectionflags	@""
	.align	4
.nv.constant0._ZN6caffe267_GLOBAL__N__43_tmpxft_000061ea_00000000_7_swish_op_cpp1_ii_1c32399415SwishCUDAKernelIdEEviPKT_PS2_:
	.zero		920


//--------------------- .nv.constant0._ZN6caffe267_GLOBAL__N__43_tmpxft_000061ea_00000000_7_swish_op_cpp1_ii_1c32399415SwishCUDAKernelIfEEviPKT_PS2_ --------------------------
	.section	.nv.constant0._ZN6caffe267_GLOBAL__N__43_tmpxft_000061ea_00000000_7_swish_op_cpp1_ii_1c32399415SwishCUDAKernelIfEEviPKT_PS2_,"a",@progbits
	.sectionflags	@""
	.align	4
.nv.constant0._ZN6caffe267_GLOBAL__N__43_tmpxft_000061ea_00000000_7_swish_op_cpp1_ii_1c32399415SwishCUDAKernelIfEEviPKT_PS2_:
	.zero		920


//--------------------- .nv.constant0._ZN6caffe267_GLOBAL__N__43_tmpxft_000061ea_00000000_7_swish_op_cpp1_ii_1c32399423SwishGradientCUDAKernelIdEEviPKT_S4_S4_PS2_ --------------------------
	.section	.nv.constant0._ZN6caffe267_GLOBAL__N__43_tmpxft_000061ea_00000000_7_swish_op_cpp1_ii_1c32399423SwishGradientCUDAKernelIdEEviPKT_S4_S4_PS2_,"a",@progbits
	.sectionflags	@""
	.align	4
.nv.constant0._ZN6caffe267_GLOBAL__N__43_tmpxft_000061ea_00000000_7_swish_op_cpp1_ii_1c32399423SwishGradientCUDAKernelIdEEviPKT_S4_S4_PS2_:
	.zero		936


//--------------------- .nv.constant0._ZN6caffe267_GLOBAL__N__43_tmpxft_000061ea_00000000_7_swish_op_cpp1_ii_1c32399423SwishGradientCUDAKernelIfEEviPKT_S4_S4_PS2_ --------------------------
	.section	.nv.constant0._ZN6caffe267_GLOBAL__N__43_tmpxft_000061ea_00000000_7_swish_op_cpp1_ii_1c32399423SwishGradientCUDAKernelIfEEviPKT_S4_S4_PS2_,"a",@progbits
	.sectionflags	@""
	.align	4
.nv.constant0._ZN6caffe267_GLOBAL__N__43_tmpxft_000061ea_00000000_7_swish_op_cpp1_ii_1c32399423SwishGradientCUDAKernelIfEEviPKT_S4_S4_PS2_:
	.zero		936


//--------------------- SYMBOLS --------------------------

	.type		.nv.reservedSmem.offset0,@object
	.size		.nv.reservedSmem.offset0,0x4
